//
// Generated by NVIDIA NVVM Compiler
//
// Compiler Build ID: CL-36424714
// Cuda compilation tools, release 13.0, V13.0.88
// Based on NVVM 20.0.0
//

.version 9.0
.target sm_100
.address_size 64

	// .globl	_Z5saxpyifPfS_
.extern .func  (.param .b32 func_retval0) vprintf
(
	.param .b64 vprintf_param_0,
	.param .b64 vprintf_param_1
)
;
.extern .func __assertfail
(
	.param .b64 __assertfail_param_0,
	.param .b64 __assertfail_param_1,
	.param .b32 __assertfail_param_2,
	.param .b64 __assertfail_param_3,
	.param .b64 __assertfail_param_4
)
;
.global .align 1 .b8 __unnamed_1[48] = {118, 111, 105, 100, 32, 103, 101, 116, 95, 115, 117, 98, 95, 111, 102, 102, 115, 101, 116, 40, 105, 110, 116, 44, 32, 81, 85, 65, 82, 84, 69, 82, 44, 32, 105, 110, 116, 32, 38, 44, 32, 105, 110, 116, 32, 38, 41};
.global .align 1 .b8 __unnamed_2[38] = {118, 111, 105, 100, 32, 109, 97, 116, 77, 117, 108, 40, 105, 110, 116, 32, 42, 44, 32, 105, 110, 116, 32, 42, 44, 32, 105, 110, 116, 32, 42, 44, 32, 105, 110, 116, 41};
.global .align 1 .b8 $str[6] = {102, 97, 108, 115, 101};
.global .align 1 .b8 $str$1[27] = {47, 116, 109, 112, 47, 115, 97, 115, 115, 95, 99, 117, 95, 112, 51, 114, 99, 112, 111, 112, 100, 47, 107, 46, 99, 117};
.global .align 1 .b8 $str$2[8] = {115, 97, 100, 102, 97, 115, 10};
.global .align 1 .b8 $str$3[14] = {99, 117, 114, 114, 95, 100, 105, 109, 32, 61, 61, 32, 49};

.visible .entry _Z5saxpyifPfS_(
	.param .u32 _Z5saxpyifPfS__param_0,
	.param .f32 _Z5saxpyifPfS__param_1,
	.param .u64 .ptr .align 1 _Z5saxpyifPfS__param_2,
	.param .u64 .ptr .align 1 _Z5saxpyifPfS__param_3
)
{
	.reg .pred 	%p<2>;
	.reg .b32 	%r<8>;
	.reg .b32 	%f<5>;
	.reg .b64 	%rd<10>;

	ld.param.u32 	%r2, [_Z5saxpyifPfS__param_0];
	ld.param.f32 	%f1, [_Z5saxpyifPfS__param_1];
	ld.param.u64 	%rd1, [_Z5saxpyifPfS__param_2];
	ld.param.u64 	%rd2, [_Z5saxpyifPfS__param_3];
	mov.u64 	%rd3, $str$2;
	cvta.global.u64 	%rd4, %rd3;
	{ // callseq 0, 0
	.param .b64 param0;
	st.param.b64 	[param0], %rd4;
	.param .b64 param1;
	st.param.b64 	[param1], 0;
	.param .b32 retval0;
	call.uni (retval0), 
	vprintf, 
	(
	param0, 
	param1
	);
	ld.param.b32 	%r3, [retval0];
	} // callseq 0
	mov.u32 	%r5, %ctaid.x;
	mov.u32 	%r6, %ntid.x;
	mov.u32 	%r7, %tid.x;
	mad.lo.s32 	%r1, %r5, %r6, %r7;
	setp.ge.s32 	%p1, %r1, %r2;
	@%p1 bra 	$L__BB0_2;
	cvta.to.global.u64 	%rd5, %rd1;
	cvta.to.global.u64 	%rd6, %rd2;
	mul.wide.s32 	%rd7, %r1, 4;
	add.s64 	%rd8, %rd5, %rd7;
	ld.global.f32 	%f2, [%rd8];
	add.s64 	%rd9, %rd6, %rd7;
	ld.global.f32 	%f3, [%rd9];
	fma.rn.f32 	%f4, %f1, %f2, %f3;
	st.global.f32 	[%rd9], %f4;
$L__BB0_2:
	ret;

}
	// .globl	_Z6matAddPiS_S_i7QUARTERS0_S0_ib
.visible .entry _Z6matAddPiS_S_i7QUARTERS0_S0_ib(
	.param .u64 .ptr .align 1 _Z6matAddPiS_S_i7QUARTERS0_S0_ib_param_0,
	.param .u64 .ptr .align 1 _Z6matAddPiS_S_i7QUARTERS0_S0_ib_param_1,
	.param .u64 .ptr .align 1 _Z6matAddPiS_S_i7QUARTERS0_S0_ib_param_2,
	.param .u32 _Z6matAddPiS_S_i7QUARTERS0_S0_ib_param_3,
	.param .u32 _Z6matAddPiS_S_i7QUARTERS0_S0_ib_param_4,
	.param .u32 _Z6matAddPiS_S_i7QUARTERS0_S0_ib_param_5,
	.param .u32 _Z6matAddPiS_S_i7QUARTERS0_S0_ib_param_6,
	.param .u32 _Z6matAddPiS_S_i7QUARTERS0_S0_ib_param_7,
	.param .u8 _Z6matAddPiS_S_i7QUARTERS0_S0_ib_param_8
)
{
	.reg .pred 	%p<17>;
	.reg .b16 	%rs<2>;
	.reg .b32 	%r<60>;
	.reg .b64 	%rd<37>;

	ld.param.u64 	%rd4, [_Z6matAddPiS_S_i7QUARTERS0_S0_ib_param_0];
	ld.param.u64 	%rd5, [_Z6matAddPiS_S_i7QUARTERS0_S0_ib_param_1];
	ld.param.u64 	%rd6, [_Z6matAddPiS_S_i7QUARTERS0_S0_ib_param_2];
	ld.param.u32 	%r8, [_Z6matAddPiS_S_i7QUARTERS0_S0_ib_param_3];
	ld.param.u32 	%r54, [_Z6matAddPiS_S_i7QUARTERS0_S0_ib_param_4];
	ld.param.u32 	%r56, [_Z6matAddPiS_S_i7QUARTERS0_S0_ib_param_5];
	ld.param.u32 	%r58, [_Z6matAddPiS_S_i7QUARTERS0_S0_ib_param_6];
	ld.param.u32 	%r12, [_Z6matAddPiS_S_i7QUARTERS0_S0_ib_param_7];
	ld.param.s8 	%rs1, [_Z6matAddPiS_S_i7QUARTERS0_S0_ib_param_8];
	cvta.to.global.u64 	%rd1, %rd6;
	cvta.to.global.u64 	%rd2, %rd5;
	cvta.to.global.u64 	%rd3, %rd4;
	mov.b32 	%r13, 1;
	shl.b32 	%r14, %r13, %r12;
	shr.u32 	%r15, %r14, 31;
	add.s32 	%r16, %r14, %r15;
	shr.s32 	%r1, %r16, 1;
	setp.gt.s32 	%p1, %r54, 1;
	@%p1 bra 	$L__BB1_4;
	setp.eq.s32 	%p4, %r54, 0;
	mov.u32 	%r55, %r54;
	@%p4 bra 	$L__BB1_7;
	setp.eq.s32 	%p5, %r54, 1;
	@%p5 bra 	$L__BB1_3;
	bra.uni 	$L__BB1_6;
$L__BB1_3:
	mov.b32 	%r54, 0;
	mov.u32 	%r55, %r1;
	bra.uni 	$L__BB1_7;
$L__BB1_4:
	setp.eq.s32 	%p2, %r54, 2;
	@%p2 bra 	$L__BB1_25;
	setp.eq.s32 	%p3, %r54, 3;
	mov.u32 	%r54, %r1;
	mov.u32 	%r55, %r1;
	@%p3 bra 	$L__BB1_7;
$L__BB1_6:
	mov.u64 	%rd7, $str;
	cvta.global.u64 	%rd8, %rd7;
	mov.u64 	%rd9, $str$1;
	cvta.global.u64 	%rd10, %rd9;
	mov.u64 	%rd11, __unnamed_1;
	cvta.global.u64 	%rd12, %rd11;
	{ // callseq 1, 0
	.param .b64 param0;
	st.param.b64 	[param0], %rd8;
	.param .b64 param1;
	st.param.b64 	[param1], %rd10;
	.param .b32 param2;
	st.param.b32 	[param2], 42;
	.param .b64 param3;
	st.param.b64 	[param3], %rd12;
	.param .b64 param4;
	st.param.b64 	[param4], 1;
	call.uni 
	__assertfail, 
	(
	param0, 
	param1, 
	param2, 
	param3, 
	param4
	);
	} // callseq 1
	mov.b32 	%r54, 0;
	mov.u32 	%r55, %r54;
$L__BB1_7:
	setp.gt.s32 	%p6, %r56, 1;
	@%p6 bra 	$L__BB1_11;
	setp.eq.s32 	%p9, %r56, 0;
	mov.u32 	%r57, %r56;
	@%p9 bra 	$L__BB1_14;
	setp.eq.s32 	%p10, %r56, 1;
	@%p10 bra 	$L__BB1_10;
	bra.uni 	$L__BB1_13;
$L__BB1_10:
	mov.b32 	%r56, 0;
	mov.u32 	%r57, %r1;
	bra.uni 	$L__BB1_14;
$L__BB1_11:
	setp.eq.s32 	%p7, %r56, 2;
	@%p7 bra 	$L__BB1_26;
	setp.eq.s32 	%p8, %r56, 3;
	mov.u32 	%r56, %r1;
	mov.u32 	%r57, %r1;
	@%p8 bra 	$L__BB1_14;
$L__BB1_13:
	mov.u64 	%rd13, $str;
	cvta.global.u64 	%rd14, %rd13;
	mov.u64 	%rd15, $str$1;
	cvta.global.u64 	%rd16, %rd15;
	mov.u64 	%rd17, __unnamed_1;
	cvta.global.u64 	%rd18, %rd17;
	{ // callseq 2, 0
	.param .b64 param0;
	st.param.b64 	[param0], %rd14;
	.param .b64 param1;
	st.param.b64 	[param1], %rd16;
	.param .b32 param2;
	st.param.b32 	[param2], 42;
	.param .b64 param3;
	st.param.b64 	[param3], %rd18;
	.param .b64 param4;
	st.param.b64 	[param4], 1;
	call.uni 
	__assertfail, 
	(
	param0, 
	param1, 
	param2, 
	param3, 
	param4
	);
	} // callseq 2
	mov.b32 	%r56, 0;
	mov.u32 	%r57, %r56;
$L__BB1_14:
	setp.gt.s32 	%p11, %r58, 1;
	@%p11 bra 	$L__BB1_18;
	setp.eq.s32 	%p14, %r58, 0;
	mov.u32 	%r59, %r58;
	@%p14 bra 	$L__BB1_21;
	setp.eq.s32 	%p15, %r58, 1;
	@%p15 bra 	$L__BB1_17;
	bra.uni 	$L__BB1_20;
$L__BB1_17:
	mov.b32 	%r58, 0;
	mov.u32 	%r59, %r1;
	bra.uni 	$L__BB1_21;
$L__BB1_18:
	setp.eq.s32 	%p12, %r58, 2;
	@%p12 bra 	$L__BB1_27;
	setp.eq.s32 	%p13, %r58, 3;
	mov.u32 	%r58, %r1;
	mov.u32 	%r59, %r1;
	@%p13 bra 	$L__BB1_21;
$L__BB1_20:
	mov.u64 	%rd19, $str;
	cvta.global.u64 	%rd20, %rd19;
	mov.u64 	%rd21, $str$1;
	cvta.global.u64 	%rd22, %rd21;
	mov.u64 	%rd23, __unnamed_1;
	cvta.global.u64 	%rd24, %rd23;
	{ // callseq 3, 0
	.param .b64 param0;
	st.param.b64 	[param0], %rd20;
	.param .b64 param1;
	st.param.b64 	[param1], %rd22;
	.param .b32 param2;
	st.param.b32 	[param2], 42;
	.param .b64 param3;
	st.param.b64 	[param3], %rd24;
	.param .b64 param4;
	st.param.b64 	[param4], 1;
	call.uni 
	__assertfail, 
	(
	param0, 
	param1, 
	param2, 
	param3, 
	param4
	);
	} // callseq 3
	mov.b32 	%r58, 0;
	mov.u32 	%r59, %r58;
$L__BB1_21:
	setp.eq.s16 	%p16, %rs1, 0;
	@%p16 bra 	$L__BB1_23;
	mov.u32 	%r26, %tid.x;
	add.s32 	%r27, %r54, %r26;
	mov.u32 	%r28, %tid.y;
	add.s32 	%r29, %r55, %r28;
	mad.lo.s32 	%r30, %r27, %r8, %r29;
	mul.wide.u32 	%rd25, %r30, 4;
	add.s64 	%rd26, %rd3, %rd25;
	ld.global.u32 	%r31, [%rd26];
	add.s32 	%r32, %r56, %r26;
	add.s32 	%r33, %r57, %r28;
	mad.lo.s32 	%r34, %r32, %r8, %r33;
	mul.wide.u32 	%rd27, %r34, 4;
	add.s64 	%rd28, %rd2, %rd27;
	ld.global.u32 	%r35, [%rd28];
	sub.s32 	%r36, %r31, %r35;
	add.s32 	%r37, %r58, %r26;
	add.s32 	%r38, %r59, %r28;
	mad.lo.s32 	%r39, %r37, %r8, %r38;
	mul.wide.u32 	%rd29, %r39, 4;
	add.s64 	%rd30, %rd1, %rd29;
	st.global.u32 	[%rd30], %r36;
	bra.uni 	$L__BB1_24;
$L__BB1_23:
	mov.u32 	%r40, %tid.x;
	add.s32 	%r41, %r54, %r40;
	mov.u32 	%r42, %tid.y;
	add.s32 	%r43, %r55, %r42;
	mad.lo.s32 	%r44, %r41, %r8, %r43;
	mul.wide.u32 	%rd31, %r44, 4;
	add.s64 	%rd32, %rd3, %rd31;
	ld.global.u32 	%r45, [%rd32];
	add.s32 	%r46, %r56, %r40;
	add.s32 	%r47, %r57, %r42;
	mad.lo.s32 	%r48, %r46, %r8, %r47;
	mul.wide.u32 	%rd33, %r48, 4;
	add.s64 	%rd34, %rd2, %rd33;
	ld.global.u32 	%r49, [%rd34];
	add.s32 	%r50, %r49, %r45;
	add.s32 	%r51, %r58, %r40;
	add.s32 	%r52, %r59, %r42;
	mad.lo.s32 	%r53, %r51, %r8, %r52;
	mul.wide.u32 	%rd35, %r53, 4;
	add.s64 	%rd36, %rd1, %rd35;
	st.global.u32 	[%rd36], %r50;
$L__BB1_24:
	ret;
$L__BB1_25:
	mov.b32 	%r55, 0;
	mov.u32 	%r54, %r1;
	bra.uni 	$L__BB1_7;
$L__BB1_26:
	mov.b32 	%r57, 0;
	mov.u32 	%r56, %r1;
	bra.uni 	$L__BB1_14;
$L__BB1_27:
	mov.b32 	%r59, 0;
	mov.u32 	%r58, %r1;
	bra.uni 	$L__BB1_21;

}
	// .globl	_Z7matCopyPiS_i7QUARTERS0_i
.visible .entry _Z7matCopyPiS_i7QUARTERS0_i(
	.param .u64 .ptr .align 1 _Z7matCopyPiS_i7QUARTERS0_i_param_0,
	.param .u64 .ptr .align 1 _Z7matCopyPiS_i7QUARTERS0_i_param_1,
	.param .u32 _Z7matCopyPiS_i7QUARTERS0_i_param_2,
	.param .u32 _Z7matCopyPiS_i7QUARTERS0_i_param_3,
	.param .u32 _Z7matCopyPiS_i7QUARTERS0_i_param_4,
	.param .u32 _Z7matCopyPiS_i7QUARTERS0_i_param_5
)
{
	.reg .pred 	%p<11>;
	.reg .b32 	%r<33>;
	.reg .b64 	%rd<21>;

	ld.param.u64 	%rd1, [_Z7matCopyPiS_i7QUARTERS0_i_param_0];
	ld.param.u64 	%rd2, [_Z7matCopyPiS_i7QUARTERS0_i_param_1];
	ld.param.u32 	%r6, [_Z7matCopyPiS_i7QUARTERS0_i_param_2];
	ld.param.u32 	%r29, [_Z7matCopyPiS_i7QUARTERS0_i_param_3];
	ld.param.u32 	%r31, [_Z7matCopyPiS_i7QUARTERS0_i_param_4];
	ld.param.u32 	%r9, [_Z7matCopyPiS_i7QUARTERS0_i_param_5];
	mov.b32 	%r10, 1;
	shl.b32 	%r11, %r10, %r9;
	shr.u32 	%r12, %r11, 31;
	add.s32 	%r13, %r11, %r12;
	shr.s32 	%r1, %r13, 1;
	setp.gt.s32 	%p1, %r29, 1;
	@%p1 bra 	$L__BB2_4;
	setp.eq.s32 	%p4, %r29, 0;
	mov.u32 	%r30, %r29;
	@%p4 bra 	$L__BB2_7;
	setp.eq.s32 	%p5, %r29, 1;
	@%p5 bra 	$L__BB2_3;
	bra.uni 	$L__BB2_6;
$L__BB2_3:
	mov.b32 	%r29, 0;
	mov.u32 	%r30, %r1;
	bra.uni 	$L__BB2_7;
$L__BB2_4:
	setp.eq.s32 	%p2, %r29, 2;
	@%p2 bra 	$L__BB2_15;
	setp.eq.s32 	%p3, %r29, 3;
	mov.u32 	%r29, %r1;
	mov.u32 	%r30, %r1;
	@%p3 bra 	$L__BB2_7;
$L__BB2_6:
	mov.u64 	%rd3, $str;
	cvta.global.u64 	%rd4, %rd3;
	mov.u64 	%rd5, $str$1;
	cvta.global.u64 	%rd6, %rd5;
	mov.u64 	%rd7, __unnamed_1;
	cvta.global.u64 	%rd8, %rd7;
	{ // callseq 4, 0
	.param .b64 param0;
	st.param.b64 	[param0], %rd4;
	.param .b64 param1;
	st.param.b64 	[param1], %rd6;
	.param .b32 param2;
	st.param.b32 	[param2], 42;
	.param .b64 param3;
	st.param.b64 	[param3], %rd8;
	.param .b64 param4;
	st.param.b64 	[param4], 1;
	call.uni 
	__assertfail, 
	(
	param0, 
	param1, 
	param2, 
	param3, 
	param4
	);
	} // callseq 4
	mov.b32 	%r29, 0;
	mov.u32 	%r30, %r29;
$L__BB2_7:
	setp.gt.s32 	%p6, %r31, 1;
	@%p6 bra 	$L__BB2_11;
	setp.eq.s32 	%p9, %r31, 0;
	mov.u32 	%r32, %r31;
	@%p9 bra 	$L__BB2_14;
	setp.eq.s32 	%p10, %r31, 1;
	@%p10 bra 	$L__BB2_10;
	bra.uni 	$L__BB2_13;
$L__BB2_10:
	mov.b32 	%r31, 0;
	mov.u32 	%r32, %r1;
	bra.uni 	$L__BB2_14;
$L__BB2_11:
	setp.eq.s32 	%p7, %r31, 2;
	@%p7 bra 	$L__BB2_16;
	setp.eq.s32 	%p8, %r31, 3;
	mov.u32 	%r31, %r1;
	mov.u32 	%r32, %r1;
	@%p8 bra 	$L__BB2_14;
$L__BB2_13:
	mov.u64 	%rd9, $str;
	cvta.global.u64 	%rd10, %rd9;
	mov.u64 	%rd11, $str$1;
	cvta.global.u64 	%rd12, %rd11;
	mov.u64 	%rd13, __unnamed_1;
	cvta.global.u64 	%rd14, %rd13;
	{ // callseq 5, 0
	.param .b64 param0;
	st.param.b64 	[param0], %rd10;
	.param .b64 param1;
	st.param.b64 	[param1], %rd12;
	.param .b32 param2;
	st.param.b32 	[param2], 42;
	.param .b64 param3;
	st.param.b64 	[param3], %rd14;
	.param .b64 param4;
	st.param.b64 	[param4], 1;
	call.uni 
	__assertfail, 
	(
	param0, 
	param1, 
	param2, 
	param3, 
	param4
	);
	} // callseq 5
	mov.b32 	%r31, 0;
	mov.u32 	%r32, %r31;
$L__BB2_14:
	cvta.to.global.u64 	%rd15, %rd1;
	cvta.to.global.u64 	%rd16, %rd2;
	mov.u32 	%r20, %tid.x;
	add.s32 	%r21, %r29, %r20;
	mov.u32 	%r22, %tid.y;
	add.s32 	%r23, %r30, %r22;
	mad.lo.s32 	%r24, %r21, %r6, %r23;
	mul.wide.u32 	%rd17, %r24, 4;
	add.s64 	%rd18, %rd15, %rd17;
	ld.global.u32 	%r25, [%rd18];
	add.s32 	%r26, %r31, %r20;
	add.s32 	%r27, %r32, %r22;
	mad.lo.s32 	%r28, %r26, %r6, %r27;
	mul.wide.u32 	%rd19, %r28, 4;
	add.s64 	%rd20, %rd16, %rd19;
	st.global.u32 	[%rd20], %r25;
	ret;
$L__BB2_15:
	mov.b32 	%r30, 0;
	mov.u32 	%r29, %r1;
	bra.uni 	$L__BB2_7;
$L__BB2_16:
	mov.b32 	%r32, 0;
	mov.u32 	%r31, %r1;
	bra.uni 	$L__BB2_14;

}
	// .globl	_Z6matMulPiS_S_i
.visible .entry _Z6matMulPiS_S_i(
	.param .u64 .ptr .align 1 _Z6matMulPiS_S_i_param_0,
	.param .u64 .ptr .align 1 _Z6matMulPiS_S_i_param_1,
	.param .u64 .ptr .align 1 _Z6matMulPiS_S_i_param_2,
	.param .u32 _Z6matMulPiS_S_i_param_3
)
{
	.reg .pred 	%p<3>;
	.reg .b32 	%r<8>;
	.reg .b64 	%rd<13>;

	ld.param.u64 	%rd1, [_Z6matMulPiS_S_i_param_0];
	ld.param.u64 	%rd2, [_Z6matMulPiS_S_i_param_1];
	ld.param.u64 	%rd3, [_Z6matMulPiS_S_i_param_2];
	ld.param.u32 	%r1, [_Z6matMulPiS_S_i_param_3];
	setp.eq.s32 	%p1, %r1, 1;
	@%p1 bra 	$L__BB3_2;
	mov.u64 	%rd4, $str$3;
	cvta.global.u64 	%rd5, %rd4;
	mov.u64 	%rd6, $str$1;
	cvta.global.u64 	%rd7, %rd6;
	mov.u64 	%rd8, __unnamed_2;
	cvta.global.u64 	%rd9, %rd8;
	{ // callseq 6, 0
	.param .b64 param0;
	st.param.b64 	[param0], %rd5;
	.param .b64 param1;
	st.param.b64 	[param1], %rd7;
	.param .b32 param2;
	st.param.b32 	[param2], 97;
	.param .b64 param3;
	st.param.b64 	[param3], %rd9;
	.param .b64 param4;
	st.param.b64 	[param4], 1;
	call.uni 
	__assertfail, 
	(
	param0, 
	param1, 
	param2, 
	param3, 
	param4
	);
	} // callseq 6
$L__BB3_2:
	mov.u32 	%r2, %tid.x;
	mov.u32 	%r3, %tid.y;
	or.b32  	%r4, %r2, %r3;
	setp.ne.s32 	%p2, %r4, 0;
	@%p2 bra 	$L__BB3_4;
	cvta.to.global.u64 	%rd10, %rd1;
	ld.global.u32 	%r5, [%rd10];
	cvta.to.global.u64 	%rd11, %rd2;
	ld.global.u32 	%r6, [%rd11];
	mul.lo.s32 	%r7, %r6, %r5;
	cvta.to.global.u64 	%rd12, %rd3;
	st.global.u32 	[%rd12], %r7;
$L__BB3_4:
	ret;

}


// ===== COMPILED SASS (sm_100) =====

	.target	sm_100

	.elftype	@"ET_EXEC"


//--------------------- .note.nv.tkinfo           --------------------------
	.section	.note.nv.tkinfo,"",@"SHT_NOTE"
	.sectionflags	@"SHF_NOTE_NV_TKINFO"
	.tkinfo
        /*0018*/ 	.word	0x00000002
        /*0030*/ 	.string	""
        /*0030*/ 	.string	"ptxas"
        /*0030*/ 	.string	"Cuda compilation tools, release 13.0, V13.0.88"
        /*0030*/ 	.string	"Build cuda_13.0.r13.0/compiler.36424714_0"
        /*0030*/ 	.string	"-arch sm_100 -m 64 "



//--------------------- .note.nv.cuinfo           --------------------------
	.section	.note.nv.cuinfo,"",@"SHT_NOTE"
	.sectionflags	@"SHF_NOTE_NV_CUINFO"
        /*0018*/ 	.short	0x0002
        /*001a*/ 	.short	0x0064
        /*001c*/ 	.short	0x0082
	.zero		2


//--------------------- .nv.info                  --------------------------
	.section	.nv.info,"",@"SHT_CUDA_INFO"
	.align	4


	//----- nvinfo : EIATTR_REGCOUNT
	.align		4
        /*0000*/ 	.byte	0x04, 0x2f
        /*0002*/ 	.short	(.L_7 - .L_6)
	.align		4
.L_6:
        /*0004*/ 	.word	index@(_Z5saxpyifPfS_)
        /*0008*/ 	.word	0x00000018


	//----- nvinfo : EIATTR_FRAME_SIZE
	.align		4
.L_7:
        /*000c*/ 	.byte	0x04, 0x11
        /*000e*/ 	.short	(.L_9 - .L_8)
	.align		4
.L_8:
        /*0010*/ 	.word	index@(_Z5saxpyifPfS_)
        /*0014*/ 	.word	0x00000000


	//----- nvinfo : EIATTR_REGCOUNT
	.align		4
.L_9:
        /*0018*/ 	.byte	0x04, 0x2f
        /*001a*/ 	.short	(.L_11 - .L_10)
	.align		4
.L_10:
        /*001c*/ 	.word	index@(_Z6matAddPiS_S_i7QUARTERS0_S0_ib)
        /*0020*/ 	.word	0x00000019


	//----- nvinfo : EIATTR_FRAME_SIZE
	.align		4
.L_11:
        /*0024*/ 	.byte	0x04, 0x11
        /*0026*/ 	.short	(.L_13 - .L_12)
	.align		4
.L_12:
        /*0028*/ 	.word	index@(_Z6matAddPiS_S_i7QUARTERS0_S0_ib)
        /*002c*/ 	.word	0x00000000


	//----- nvinfo : EIATTR_REGCOUNT
	.align		4
.L_13:
        /*0030*/ 	.byte	0x04, 0x2f
        /*0032*/ 	.short	(.L_15 - .L_14)
	.align		4
.L_14:
        /*0034*/ 	.word	index@(_Z7matCopyPiS_i7QUARTERS0_i)
        /*0038*/ 	.word	0x00000019


	//----- nvinfo : EIATTR_FRAME_SIZE
	.align		4
.L_15:
        /*003c*/ 	.byte	0x04, 0x11
        /*003e*/ 	.short	(.L_17 - .L_16)
	.align		4
.L_16:
        /*0040*/ 	.word	index@(_Z7matCopyPiS_i7QUARTERS0_i)
        /*0044*/ 	.word	0x00000000


	//----- nvinfo : EIATTR_REGCOUNT
	.align		4
.L_17:
        /*0048*/ 	.byte	0x04, 0x2f
        /*004a*/ 	.short	(.L_19 - .L_18)
	.align		4
.L_18:
        /*004c*/ 	.word	index@(_Z6matMulPiS_S_i)
        /*0050*/ 	.word	0x00000018


	//----- nvinfo : EIATTR_FRAME_SIZE
	.align		4
.L_19:
        /*0054*/ 	.byte	0x04, 0x11
        /*0056*/ 	.short	(.L_21 - .L_20)
	.align		4
.L_20:
        /*0058*/ 	.word	index@(_Z6matMulPiS_S_i)
        /*005c*/ 	.word	0x00000000


	//----- nvinfo : EIATTR_MIN_STACK_SIZE
	.align		4
.L_21:
        /*0060*/ 	.byte	0x04, 0x12
        /*0062*/ 	.short	(.L_23 - .L_22)
	.align		4
.L_22:
        /*0064*/ 	.word	index@(_Z6matMulPiS_S_i)
        /*0068*/ 	.word	0x00000000


	//----- nvinfo : EIATTR_MIN_STACK_SIZE
	.align		4
.L_23:
        /*006c*/ 	.byte	0x04, 0x12
        /*006e*/ 	.short	(.L_25 - .L_24)
	.align		4
.L_24:
        /*0070*/ 	.word	index@(_Z7matCopyPiS_i7QUARTERS0_i)
        /*0074*/ 	.word	0x00000000


	//----- nvinfo : EIATTR_MIN_STACK_SIZE
	.align		4
.L_25:
        /*0078*/ 	.byte	0x04, 0x12
        /*007a*/ 	.short	(.L_27 - .L_26)
	.align		4
.L_26:
        /*007c*/ 	.word	index@(_Z6matAddPiS_S_i7QUARTERS0_S0_ib)
        /*0080*/ 	.word	0x00000000


	//----- nvinfo : EIATTR_MIN_STACK_SIZE
	.align		4
.L_27:
        /*0084*/ 	.byte	0x04, 0x12
        /*0086*/ 	.short	(.L_29 - .L_28)
	.align		4
.L_28:
        /*0088*/ 	.word	index@(_Z5saxpyifPfS_)
        /*008c*/ 	.word	0x00000000
.L_29:


//--------------------- .nv.compat                --------------------------
	.section	.nv.compat,"",@"SHT_CUDA_COMPAT_INFO"
	.align	4
        /*0000*/ 	.byte	0x02, 0x09, 0x00, 0x00, 0x02, 0x02, 0x01, 0x00, 0x02, 0x05, 0x05, 0x00, 0x03, 0x07, 0x01, 0x01
        /*0010*/ 	.byte	0x02, 0x03, 0x00, 0x00, 0x02, 0x06, 0x01, 0x00, 0x04, 0x0b, 0x08, 0x00, 0x09, 0x00, 0x00, 0x00
        /*0020*/ 	.byte	0x00, 0x00, 0x00, 0x00


//--------------------- .nv.info._Z6matMulPiS_S_i --------------------------
	.section	.nv.info._Z6matMulPiS_S_i,"",@"SHT_CUDA_INFO"
	.sectionflags	@""
	.align	4


	//----- nvinfo : EIATTR_CUDA_API_VERSION
	.align		4
        /*0000*/ 	.byte	0x04, 0x37
        /*0002*/ 	.short	(.L_31 - .L_30)
.L_30:
        /*0004*/ 	.word	0x00000082


	//----- nvinfo : EIATTR_KPARAM_INFO
	.align		4
.L_31:
        /*0008*/ 	.byte	0x04, 0x17
        /*000a*/ 	.short	(.L_33 - .L_32)
.L_32:
        /*000c*/ 	.word	0x00000000
        /*0010*/ 	.short	0x0003
        /*0012*/ 	.short	0x0018
        /*0014*/ 	.byte	0x00, 0xf0, 0x11, 0x00


	//----- nvinfo : EIATTR_KPARAM_INFO
	.align		4
.L_33:
        /*0018*/ 	.byte	0x04, 0x17
        /*001a*/ 	.short	(.L_35 - .L_34)
.L_34:
        /*001c*/ 	.word	0x00000000
        /*0020*/ 	.short	0x0002
        /*0022*/ 	.short	0x0010
        /*0024*/ 	.byte	0x00, 0xf5, 0x21, 0x00


	//----- nvinfo : EIATTR_KPARAM_INFO
	.align		4
.L_35:
        /*0028*/ 	.byte	0x04, 0x17
        /*002a*/ 	.short	(.L_37 - .L_36)
.L_36:
        /*002c*/ 	.word	0x00000000
        /*0030*/ 	.short	0x0001
        /*0032*/ 	.short	0x0008
        /*0034*/ 	.byte	0x00, 0xf5, 0x21, 0x00


	//----- nvinfo : EIATTR_KPARAM_INFO
	.align		4
.L_37:
        /*0038*/ 	.byte	0x04, 0x17
        /*003a*/ 	.short	(.L_39 - .L_38)
.L_38:
        /*003c*/ 	.word	0x00000000
        /*0040*/ 	.short	0x0000
        /*0042*/ 	.short	0x0000
        /*0044*/ 	.byte	0x00, 0xf5, 0x21, 0x00


	//----- nvinfo : EIATTR_SPARSE_MMA_MASK
	.align		4
.L_39:
        /*0048*/ 	.byte	0x03, 0x50
        /*004a*/ 	.short	0x0000


	//----- nvinfo : EIATTR_MAXREG_COUNT
	.align		4
        /*004c*/ 	.byte	0x03, 0x1b
        /*004e*/ 	.short	0x00ff


	//----- nvinfo : EIATTR_EXTERNS
	.align		4
        /*0050*/ 	.byte	0x04, 0x0f
        /*0052*/ 	.short	(.L_41 - .L_40)


	//   ....[0]....
	.align		4
.L_40:
        /*0054*/ 	.word	index@(__assertfail)


	//----- nvinfo : EIATTR_MERCURY_ISA_VERSION
	.align		4
.L_41:
        /*0058*/ 	.byte	0x03, 0x5f
        /*005a*/ 	.short	0x0101


	//----- nvinfo : EIATTR_VRC_CTA_INIT_COUNT
	.align		4
        /*005c*/ 	.byte	0x02, 0x4a
	.zero		1
	.zero		1


	//----- nvinfo : EIATTR_SYSCALL_OFFSETS
	.align		4
        /*0060*/ 	.byte	0x04, 0x46
        /*0062*/ 	.short	(.L_43 - .L_42)


	//   ....[0]....
.L_42:
        /*0064*/ 	.word	0x00000130


	//----- nvinfo : EIATTR_EXIT_INSTR_OFFSETS
	.align		4
.L_43:
        /*0068*/ 	.byte	0x04, 0x1c
        /*006a*/ 	.short	(.L_45 - .L_44)


	//   ....[0]....
.L_44:
        /*006c*/ 	.word	0x00000170


	//   ....[1]....
        /*0070*/ 	.word	0x00000200


	//----- nvinfo : EIATTR_CRS_STACK_SIZE
	.align		4
.L_45:
        /*0074*/ 	.byte	0x04, 0x1e
        /*0076*/ 	.short	(.L_47 - .L_46)
.L_46:
        /*0078*/ 	.word	0x00000000


	//----- nvinfo : EIATTR_CBANK_PARAM_SIZE
	.align		4
.L_47:
        /*007c*/ 	.byte	0x03, 0x19
        /*007e*/ 	.short	0x001c


	//----- nvinfo : EIATTR_PARAM_CBANK
	.align		4
        /*0080*/ 	.byte	0x04, 0x0a
        /*0082*/ 	.short	(.L_49 - .L_48)
	.align		4
.L_48:
        /*0084*/ 	.word	index@(.nv.constant0._Z6matMulPiS_S_i)
        /*0088*/ 	.short	0x0380
        /*008a*/ 	.short	0x001c


	//----- nvinfo : EIATTR_SW_WAR
	.align		4
.L_49:
        /*008c*/ 	.byte	0x04, 0x36
        /*008e*/ 	.short	(.L_51 - .L_50)
.L_50:
        /*0090*/ 	.word	0x00000008
.L_51:


//--------------------- .nv.info._Z7matCopyPiS_i7QUARTERS0_i --------------------------
	.section	.nv.info._Z7matCopyPiS_i7QUARTERS0_i,"",@"SHT_CUDA_INFO"
	.sectionflags	@""
	.align	4


	//----- nvinfo : EIATTR_CUDA_API_VERSION
	.align		4
        /*0000*/ 	.byte	0x04, 0x37
        /*0002*/ 	.short	(.L_53 - .L_52)
.L_52:
        /*0004*/ 	.word	0x00000082


	//----- nvinfo : EIATTR_KPARAM_INFO
	.align		4
.L_53:
        /*0008*/ 	.byte	0x04, 0x17
        /*000a*/ 	.short	(.L_55 - .L_54)
.L_54:
        /*000c*/ 	.word	0x00000000
        /*0010*/ 	.short	0x0005
        /*0012*/ 	.short	0x001c
        /*0014*/ 	.byte	0x00, 0xf0, 0x11, 0x00


	//----- nvinfo : EIATTR_KPARAM_INFO
	.align		4
.L_55:
        /*0018*/ 	.byte	0x04, 0x17
        /*001a*/ 	.short	(.L_57 - .L_56)
.L_56:
        /*001c*/ 	.word	0x00000000
        /*0020*/ 	.short	0x0004
        /*0022*/ 	.short	0x0018
        /*0024*/ 	.byte	0x00, 0xf0, 0x11, 0x00


	//----- nvinfo : EIATTR_KPARAM_INFO
	.align		4
.L_57:
        /*0028*/ 	.byte	0x04, 0x17
        /*002a*/ 	.short	(.L_59 - .L_58)
.L_58:
        /*002c*/ 	.word	0x00000000
        /*0030*/ 	.short	0x0003
        /*0032*/ 	.short	0x0014
        /*0034*/ 	.byte	0x00, 0xf0, 0x11, 0x00


	//----- nvinfo : EIATTR_KPARAM_INFO
	.align		4
.L_59:
        /*0038*/ 	.byte	0x04, 0x17
        /*003a*/ 	.short	(.L_61 - .L_60)
.L_60:
        /*003c*/ 	.word	0x00000000
        /*0040*/ 	.short	0x0002
        /*0042*/ 	.short	0x0010
        /*0044*/ 	.byte	0x00, 0xf0, 0x11, 0x00


	//----- nvinfo : EIATTR_KPARAM_INFO
	.align		4
.L_61:
        /*0048*/ 	.byte	0x04, 0x17
        /*004a*/ 	.short	(.L_63 - .L_62)
.L_62:
        /*004c*/ 	.word	0x00000000
        /*0050*/ 	.short	0x0001
        /*0052*/ 	.short	0x0008
        /*0054*/ 	.byte	0x00, 0xf5, 0x21, 0x00


	//----- nvinfo : EIATTR_KPARAM_INFO
	.align		4
.L_63:
        /*0058*/ 	.byte	0x04, 0x17
        /*005a*/ 	.short	(.L_65 - .L_64)
.L_64:
        /*005c*/ 	.word	0x00000000
        /*0060*/ 	.short	0x0000
        /*0062*/ 	.short	0x0000
        /*0064*/ 	.byte	0x00, 0xf5, 0x21, 0x00


	//----- nvinfo : EIATTR_SPARSE_MMA_MASK
	.align		4
.L_65:
        /*0068*/ 	.byte	0x03, 0x50
        /*006a*/ 	.short	0x0000


	//----- nvinfo : EIATTR_MAXREG_COUNT
	.align		4
        /*006c*/ 	.byte	0x03, 0x1b
        /*006e*/ 	.short	0x00ff


	//----- nvinfo : EIATTR_EXTERNS
	.align		4
        /*0070*/ 	.byte	0x04, 0x0f
        /*0072*/ 	.short	(.L_67 - .L_66)


	//   ....[0]....
	.align		4
.L_66:
        /*0074*/ 	.word	index@(__assertfail)


	//----- nvinfo : EIATTR_MERCURY_ISA_VERSION
	.align		4
.L_67:
        /*0078*/ 	.byte	0x03, 0x5f
        /*007a*/ 	.short	0x0101


	//----- nvinfo : EIATTR_VRC_CTA_INIT_COUNT
	.align		4
        /*007c*/ 	.byte	0x02, 0x4a
	.zero		1
	.zero		1


	//----- nvinfo : EIATTR_SYSCALL_OFFSETS
	.align		4
        /*0080*/ 	.byte	0x04, 0x46
        /*0082*/ 	.short	(.L_69 - .L_68)


	//   ....[0]....
.L_68:
        /*0084*/ 	.word	0x000002c0


	//   ....[1]....
        /*0088*/ 	.word	0x00000530


	//----- nvinfo : EIATTR_EXIT_INSTR_OFFSETS
	.align		4
.L_69:
        /*008c*/ 	.byte	0x04, 0x1c
        /*008e*/ 	.short	(.L_71 - .L_70)


	//   ....[0]....
.L_70:
        /*0090*/ 	.word	0x00000670


	//----- nvinfo : EIATTR_CBANK_PARAM_SIZE
	.align		4
.L_71:
        /*0094*/ 	.byte	0x03, 0x19
        /*0096*/ 	.short	0x0020


	//----- nvinfo : EIATTR_PARAM_CBANK
	.align		4
        /*0098*/ 	.byte	0x04, 0x0a
        /*009a*/ 	.short	(.L_73 - .L_72)
	.align		4
.L_72:
        /*009c*/ 	.word	index@(.nv.constant0._Z7matCopyPiS_i7QUARTERS0_i)
        /*00a0*/ 	.short	0x0380
        /*00a2*/ 	.short	0x0020


	//----- nvinfo : EIATTR_SW_WAR
	.align		4
.L_73:
        /*00a4*/ 	.byte	0x04, 0x36
        /*00a6*/ 	.short	(.L_75 - .L_74)
.L_74:
        /*00a8*/ 	.word	0x00000008
.L_75:


//--------------------- .nv.info._Z6matAddPiS_S_i7QUARTERS0_S0_ib --------------------------
	.section	.nv.info._Z6matAddPiS_S_i7QUARTERS0_S0_ib,"",@"SHT_CUDA_INFO"
	.sectionflags	@""
	.align	4


	//----- nvinfo : EIATTR_CUDA_API_VERSION
	.align		4
        /*0000*/ 	.byte	0x04, 0x37
        /*0002*/ 	.short	(.L_77 - .L_76)
.L_76:
        /*0004*/ 	.word	0x00000082


	//----- nvinfo : EIATTR_KPARAM_INFO
	.align		4
.L_77:
        /*0008*/ 	.byte	0x04, 0x17
        /*000a*/ 	.short	(.L_79 - .L_78)
.L_78:
        /*000c*/ 	.word	0x00000000
        /*0010*/ 	.short	0x0008
        /*0012*/ 	.short	0x002c
        /*0014*/ 	.byte	0x00, 0xf0, 0x05, 0x00


	//----- nvinfo : EIATTR_KPARAM_INFO
	.align		4
.L_79:
        /*0018*/ 	.byte	0x04, 0x17
        /*001a*/ 	.short	(.L_81 - .L_80)
.L_80:
        /*001c*/ 	.word	0x00000000
        /*0020*/ 	.short	0x0007
        /*0022*/ 	.short	0x0028
        /*0024*/ 	.byte	0x00, 0xf0, 0x11, 0x00


	//----- nvinfo : EIATTR_KPARAM_INFO
	.align		4
.L_81:
        /*0028*/ 	.byte	0x04, 0x17
        /*002a*/ 	.short	(.L_83 - .L_82)
.L_82:
        /*002c*/ 	.word	0x00000000
        /*0030*/ 	.short	0x0006
        /*0032*/ 	.short	0x0024
        /*0034*/ 	.byte	0x00, 0xf0, 0x11, 0x00


	//----- nvinfo : EIATTR_KPARAM_INFO
	.align		4
.L_83:
        /*0038*/ 	.byte	0x04, 0x17
        /*003a*/ 	.short	(.L_85 - .L_84)
.L_84:
        /*003c*/ 	.word	0x00000000
        /*0040*/ 	.short	0x0005
        /*0042*/ 	.short	0x0020
        /*0044*/ 	.byte	0x00, 0xf0, 0x11, 0x00


	//----- nvinfo : EIATTR_KPARAM_INFO
	.align		4
.L_85:
        /*0048*/ 	.byte	0x04, 0x17
        /*004a*/ 	.short	(.L_87 - .L_86)
.L_86:
        /*004c*/ 	.word	0x00000000
        /*0050*/ 	.short	0x0004
        /*0052*/ 	.short	0x001c
        /*0054*/ 	.byte	0x00, 0xf0, 0x11, 0x00


	//----- nvinfo : EIATTR_KPARAM_INFO
	.align		4
.L_87:
        /*0058*/ 	.byte	0x04, 0x17
        /*005a*/ 	.short	(.L_89 - .L_88)
.L_88:
        /*005c*/ 	.word	0x00000000
        /*0060*/ 	.short	0x0003
        /*0062*/ 	.short	0x0018
        /*0064*/ 	.byte	0x00, 0xf0, 0x11, 0x00


	//----- nvinfo : EIATTR_KPARAM_INFO
	.align		4
.L_89:
        /*0068*/ 	.byte	0x04, 0x17
        /*006a*/ 	.short	(.L_91 - .L_90)
.L_90:
        /*006c*/ 	.word	0x00000000
        /*0070*/ 	.short	0x0002
        /*0072*/ 	.short	0x0010
        /*0074*/ 	.byte	0x00, 0xf5, 0x21, 0x00


	//----- nvinfo : EIATTR_KPARAM_INFO
	.align		4
.L_91:
        /*0078*/ 	.byte	0x04, 0x17
        /*007a*/ 	.short	(.L_93 - .L_92)
.L_92:
        /*007c*/ 	.word	0x00000000
        /*0080*/ 	.short	0x0001
        /*0082*/ 	.short	0x0008
        /*0084*/ 	.byte	0x00, 0xf5, 0x21, 0x00


	//----- nvinfo : EIATTR_KPARAM_INFO
	.align		4
.L_93:
        /*0088*/ 	.byte	0x04, 0x17
        /*008a*/ 	.short	(.L_95 - .L_94)
.L_94:
        /*008c*/ 	.word	0x00000000
        /*0090*/ 	.short	0x0000
        /*0092*/ 	.short	0x0000
        /*0094*/ 	.byte	0x00, 0xf5, 0x21, 0x00


	//----- nvinfo : EIATTR_SPARSE_MMA_MASK
	.align		4
.L_95:
        /*0098*/ 	.byte	0x03, 0x50
        /*009a*/ 	.short	0x0000


	//----- nvinfo : EIATTR_MAXREG_COUNT
	.align		4
        /*009c*/ 	.byte	0x03, 0x1b
        /*009e*/ 	.short	0x00ff


	//----- nvinfo : EIATTR_EXTERNS
	.align		4
        /*00a0*/ 	.byte	0x04, 0x0f
        /*00a2*/ 	.short	(.L_97 - .L_96)


	//   ....[0]....
	.align		4
.L_96:
        /*00a4*/ 	.word	index@(__assertfail)


	//----- nvinfo : EIATTR_MERCURY_ISA_VERSION
	.align		4
.L_97:
        /*00a8*/ 	.byte	0x03, 0x5f
        /*00aa*/ 	.short	0x0101


	//----- nvinfo : EIATTR_VRC_CTA_INIT_COUNT
	.align		4
        /*00ac*/ 	.byte	0x02, 0x4a
	.zero		1
	.zero		1


	//----- nvinfo : EIATTR_SYSCALL_OFFSETS
	.align		4
        /*00b0*/ 	.byte	0x04, 0x46
        /*00b2*/ 	.short	(.L_99 - .L_98)


	//   ....[0]....
.L_98:
        /*00b4*/ 	.word	0x000002d0


	//   ....[1]....
        /*00b8*/ 	.word	0x00000520


	//   ....[2]....
        /*00bc*/ 	.word	0x00000780


	//----- nvinfo : EIATTR_EXIT_INSTR_OFFSETS
	.align		4
.L_99:
        /*00c0*/ 	.byte	0x04, 0x1c
        /*00c2*/ 	.short	(.L_101 - .L_100)


	//   ....[0]....
.L_100:
        /*00c4*/ 	.word	0x00000960


	//   ....[1]....
        /*00c8*/ 	.word	0x00000ad0


	//----- nvinfo : EIATTR_CBANK_PARAM_SIZE
	.align		4
.L_101:
        /*00cc*/ 	.byte	0x03, 0x19
        /*00ce*/ 	.short	0x002d


	//----- nvinfo : EIATTR_PARAM_CBANK
	.align		4
        /*00d0*/ 	.byte	0x04, 0x0a
        /*00d2*/ 	.short	(.L_103 - .L_102)
	.align		4
.L_102:
        /*00d4*/ 	.word	index@(.nv.constant0._Z6matAddPiS_S_i7QUARTERS0_S0_ib)
        /*00d8*/ 	.short	0x0380
        /*00da*/ 	.short	0x002d


	//----- nvinfo : EIATTR_SW_WAR
	.align		4
.L_103:
        /*00dc*/ 	.byte	0x04, 0x36
        /*00de*/ 	.short	(.L_105 - .L_104)
.L_104:
        /*00e0*/ 	.word	0x00000008
.L_105:


//--------------------- .nv.info._Z5saxpyifPfS_   --------------------------
	.section	.nv.info._Z5saxpyifPfS_,"",@"SHT_CUDA_INFO"
	.sectionflags	@""
	.align	4


	//----- nvinfo : EIATTR_CUDA_API_VERSION
	.align		4
        /*0000*/ 	.byte	0x04, 0x37
        /*0002*/ 	.short	(.L_107 - .L_106)
.L_106:
        /*0004*/ 	.word	0x00000082


	//----- nvinfo : EIATTR_KPARAM_INFO
	.align		4
.L_107:
        /*0008*/ 	.byte	0x04, 0x17
        /*000a*/ 	.short	(.L_109 - .L_108)
.L_108:
        /*000c*/ 	.word	0x00000000
        /*0010*/ 	.short	0x0003
        /*0012*/ 	.short	0x0010
        /*0014*/ 	.byte	0x00, 0xf5, 0x21, 0x00


	//----- nvinfo : EIATTR_KPARAM_INFO
	.align		4
.L_109:
        /*0018*/ 	.byte	0x04, 0x17
        /*001a*/ 	.short	(.L_111 - .L_110)
.L_110:
        /*001c*/ 	.word	0x00000000
        /*0020*/ 	.short	0x0002
        /*0022*/ 	.short	0x0008
        /*0024*/ 	.byte	0x00, 0xf5, 0x21, 0x00


	//----- nvinfo : EIATTR_KPARAM_INFO
	.align		4
.L_111:
        /*0028*/ 	.byte	0x04, 0x17
        /*002a*/ 	.short	(.L_113 - .L_112)
.L_112:
        /*002c*/ 	.word	0x00000000
        /*0030*/ 	.short	0x0001
        /*0032*/ 	.short	0x0004
        /*0034*/ 	.byte	0x00, 0xf0, 0x11, 0x00


	//----- nvinfo : EIATTR_KPARAM_INFO
	.align		4
.L_113:
        /*0038*/ 	.byte	0x04, 0x17
        /*003a*/ 	.short	(.L_115 - .L_114)
.L_114:
        /*003c*/ 	.word	0x00000000
        /*0040*/ 	.short	0x0000
        /*0042*/ 	.short	0x0000
        /*0044*/ 	.byte	0x00, 0xf0, 0x11, 0x00


	//----- nvinfo : EIATTR_SPARSE_MMA_MASK
	.align		4
.L_115:
        /*0048*/ 	.byte	0x03, 0x50
        /*004a*/ 	.short	0x0000


	//----- nvinfo : EIATTR_MAXREG_COUNT
	.align		4
        /*004c*/ 	.byte	0x03, 0x1b
        /*004e*/ 	.short	0x00ff


	//----- nvinfo : EIATTR_EXTERNS
	.align		4
        /*0050*/ 	.byte	0x04, 0x0f
        /*0052*/ 	.short	(.L_117 - .L_116)


	//   ....[0]....
	.align		4
.L_116:
        /*0054*/ 	.word	index@(vprintf)


	//----- nvinfo : EIATTR_MERCURY_ISA_VERSION
	.align		4
.L_117:
        /*0058*/ 	.byte	0x03, 0x5f
        /*005a*/ 	.short	0x0101


	//----- nvinfo : EIATTR_VRC_CTA_INIT_COUNT
	.align		4
        /*005c*/ 	.byte	0x02, 0x4a
	.zero		1
	.zero		1


	//----- nvinfo : EIATTR_SYSCALL_OFFSETS
	.align		4
        /*0060*/ 	.byte	0x04, 0x46
        /*0062*/ 	.short	(.L_119 - .L_118)


	//   ....[0]....
.L_118:
        /*0064*/ 	.word	0x00000080


	//----- nvinfo : EIATTR_EXIT_INSTR_OFFSETS
	.align		4
.L_119:
        /*0068*/ 	.byte	0x04, 0x1c
        /*006a*/ 	.short	(.L_121 - .L_120)


	//   ....[0]....
.L_120:
        /*006c*/ 	.word	0x000000f0


	//   ....[1]....
        /*0070*/ 	.word	0x000001a0


	//----- nvinfo : EIATTR_CRS_STACK_SIZE
	.align		4
.L_121:
        /*0074*/ 	.byte	0x04, 0x1e
        /*0076*/ 	.short	(.L_123 - .L_122)
.L_122:
        /*0078*/ 	.word	0x00000000


	//----- nvinfo : EIATTR_CBANK_PARAM_SIZE
	.align		4
.L_123:
        /*007c*/ 	.byte	0x03, 0x19
        /*007e*/ 	.short	0x0018


	//----- nvinfo : EIATTR_PARAM_CBANK
	.align		4
        /*0080*/ 	.byte	0x04, 0x0a
        /*0082*/ 	.short	(.L_125 - .L_124)
	.align		4
.L_124:
        /*0084*/ 	.word	index@(.nv.constant0._Z5saxpyifPfS_)
        /*0088*/ 	.short	0x0380
        /*008a*/ 	.short	0x0018


	//----- nvinfo : EIATTR_SW_WAR
	.align		4
.L_125:
        /*008c*/ 	.byte	0x04, 0x36
        /*008e*/ 	.short	(.L_127 - .L_126)
.L_126:
        /*0090*/ 	.word	0x00000008
.L_127:


//--------------------- .nv.callgraph             --------------------------
	.section	.nv.callgraph,"",@"SHT_CUDA_CALLGRAPH"
	.align	4
	.sectionentsize	8
	.align		4
        /*0000*/ 	.word	0x00000000
	.align		4
        /*0004*/ 	.word	0xffffffff
	.align		4
        /*0008*/ 	.word	index@(_Z6matMulPiS_S_i)
	.align		4
        /*000c*/ 	.word	index@(__assertfail)
	.align		4
        /*0010*/ 	.word	index@(_Z7matCopyPiS_i7QUARTERS0_i)
	.align		4
        /*0014*/ 	.word	index@(__assertfail)
	.align		4
        /*0018*/ 	.word	index@(_Z6matAddPiS_S_i7QUARTERS0_S0_ib)
	.align		4
        /*001c*/ 	.word	index@(__assertfail)
	.align		4
        /*0020*/ 	.word	index@(_Z5saxpyifPfS_)
	.align		4
        /*0024*/ 	.word	index@(vprintf)
	.align		4
        /*0028*/ 	.word	0x00000000
	.align		4
        /*002c*/ 	.word	0xfffffffe
	.align		4
        /*0030*/ 	.word	0x00000000
	.align		4
        /*0034*/ 	.word	0xfffffffd
	.align		4
        /*0038*/ 	.word	0x00000000
	.align		4
        /*003c*/ 	.word	0xfffffffc


//--------------------- .nv.constant4             --------------------------
	.section	.nv.constant4,"a",@progbits
	.align	8
	.align		8
.nv.constant4:
        /*0000*/ 	.dword	__assertfail
	.align		8
        /*0008*/ 	.dword	__unnamed_1
	.align		8
        /*0010*/ 	.dword	__unnamed_2
	.align		8
        /*0018*/ 	.dword	$str
	.align		8
        /*0020*/ 	.dword	$str$1
	.align		8
        /*0028*/ 	.dword	$str$2
	.align		8
        /*0030*/ 	.dword	$str$3
	.align		8
        /*0038*/ 	.dword	vprintf


//--------------------- .text._Z6matMulPiS_S_i    --------------------------
	.section	.text._Z6matMulPiS_S_i,"ax",@progbits
	.align	128
        .global         _Z6matMulPiS_S_i
        .type           _Z6matMulPiS_S_i,@function
        .size           _Z6matMulPiS_S_i,(.L_x_27 - _Z6matMulPiS_S_i)
        .other          _Z6matMulPiS_S_i,@"STO_CUDA_ENTRY STV_DEFAULT"
_Z6matMulPiS_S_i:
.text._Z6matMulPiS_S_i:
[----:B------:R-:W0:Y:S01]  /*0000*/  LDC R1, c[0x0][0x37c] ;  /* 0x0000df00ff017b82 */ /* 0x000e220000000800 */
[----:B------:R-:W1:Y:S02]  /*0010*/  LDCU UR4, c[0x0][0x398] ;  /* 0x00007300ff0477ac */ /* 0x000e640008000800 */
[----:B-1----:R-:W-:-:S09]  /*0020*/  UISETP.NE.AND UP0, UPT, UR4, 0x1, UPT ;  /* 0x000000010400788c */ /* 0x002fd2000bf05270 */
[----:B------:R-:W-:Y:S05]  /*0030*/  BRA.U !UP0, `(.L_x_0) ;  /* 0x0000000108407547 */ /* 0x000fea000b800000 */
[----:B------:R-:W-:Y:S01]  /*0040*/  MOV R0, 0x0 ;  /* 0x0000000000007802 */ /* 0x000fe20000000f00 */
[----:B------:R-:W1:Y:S01]  /*0050*/  LDCU.64 UR4, c[0x4][0x30] ;  /* 0x01000600ff0477ac */ /* 0x000e620008000a00 */
[----:B------:R-:W-:Y:S02]  /*0060*/  HFMA2 R12, -RZ, RZ, 0, 5.9604644775390625e-08 ;  /* 0x00000001ff0c7431 */ /* 0x000fe400000001ff */
[----:B------:R-:W-:Y:S01]  /*0070*/  IMAD.MOV.U32 R8, RZ, RZ, 0x61 ;  /* 0x00000061ff087424 */ /* 0x000fe200078e00ff */
[----:B------:R2:W3:Y:S01]  /*0080*/  LDC.64 R2, c[0x4][R0] ;  /* 0x0100000000027b82 */ /* 0x0004e20000000a00 */
[----:B------:R-:W4:Y:S01]  /*0090*/  LDCU.64 UR6, c[0x4][0x20] ;  /* 0x01000400ff0677ac */ /* 0x000f220008000a00 */
[----:B------:R-:W-:Y:S01]  /*00a0*/  IMAD.MOV.U32 R13, RZ, RZ, RZ ;  /* 0x000000ffff0d7224 */ /* 0x000fe200078e00ff */
[----:B------:R-:W5:Y:S01]  /*00b0*/  LDCU.64 UR8, c[0x4][0x10] ;  /* 0x01000200ff0877ac */ /* 0x000f620008000a00 */
[----:B-1----:R-:W-:Y:S01]  /*00c0*/  IMAD.U32 R4, RZ, RZ, UR4 ;  /* 0x00000004ff047e24 */ /* 0x002fe2000f8e00ff */
[----:B------:R-:W-:Y:S01]  /*00d0*/  MOV R5, UR5 ;  /* 0x0000000500057c02 */ /* 0x000fe20008000f00 */
[----:B----4-:R-:W-:Y:S01]  /*00e0*/  IMAD.U32 R6, RZ, RZ, UR6 ;  /* 0x00000006ff067e24 */ /* 0x010fe2000f8e00ff */
[----:B------:R-:W-:Y:S01]  /*00f0*/  MOV R7, UR7 ;  /* 0x0000000700077c02 */ /* 0x000fe20008000f00 */
[----:B-----5:R-:W-:Y:S01]  /*0100*/  IMAD.U32 R10, RZ, RZ, UR8 ;  /* 0x00000008ff0a7e24 */ /* 0x020fe2000f8e00ff */
[----:B--2---:R-:W-:-:S07]  /*0110*/  MOV R11, UR9 ;  /* 0x00000009000b7c02 */ /* 0x004fce0008000f00 */
[----:B------:R-:W-:-:S07]  /*0120*/  LEPC R20, `(.L_x_0) ;  /* 0x000000001014794e */ /* 0x000fce0000000000 */
[----:B0--3--:R-:W-:Y:S05]  /*0130*/  CALL.ABS.NOINC R2 ;  /* 0x0000000002007343 */ /* 0x009fea0003c00000 */
.L_x_0:
[----:B------:R-:W1:Y:S01]  /*0140*/  S2R R0, SR_TID.X ;  /* 0x0000000000007919 */ /* 0x000e620000002100 */
[----:B------:R-:W1:Y:S02]  /*0150*/  S2R R3, SR_TID.Y ;  /* 0x0000000000037919 */ /* 0x000e640000002200 */
[----:B-1----:R-:W-:-:S13]  /*0160*/  LOP3.LUT P0, RZ, R0, R3, RZ, 0xfc, !PT ;  /* 0x0000000300ff7212 */ /* 0x002fda000780fcff */
[----:B------:R-:W-:Y:S05]  /*0170*/  @P0 EXIT ;  /* 0x000000000000094d */ /* 0x000fea0003800000 */
[----:B------:R-:W1:Y:S01]  /*0180*/  LDC.64 R2, c[0x0][0x380] ;  /* 0x0000e000ff027b82 */ /* 0x000e620000000a00 */
[----:B------:R-:W1:Y:S07]  /*0190*/  LDCU.64 UR4, c[0x0][0x358] ;  /* 0x00006b00ff0477ac */ /* 0x000e6e0008000a00 */
[----:B------:R-:W2:Y:S01]  /*01a0*/  LDC.64 R4, c[0x0][0x388] ;  /* 0x0000e200ff047b82 */ /* 0x000ea20000000a00 */
[----:B-1----:R-:W3:Y:S04]  /*01b0*/  LDG.E R2, desc[UR4][R2.64] ;  /* 0x0000000402027981 */ /* 0x002ee8000c1e1900 */
[----:B--2---:R-:W3:Y:S03]  /*01c0*/  LDG.E R5, desc[UR4][R4.64] ;  /* 0x0000000404057981 */ /* 0x004ee6000c1e1900 */
[----:B------:R-:W1:Y:S01]  /*01d0*/  LDC.64 R6, c[0x0][0x390] ;  /* 0x0000e400ff067b82 */ /* 0x000e620000000a00 */
[----:B---3--:R-:W-:-:S05]  /*01e0*/  IMAD R9, R2, R5, RZ ;  /* 0x0000000502097224 */ /* 0x008fca00078e02ff */
[----:B-1----:R-:W-:Y:S01]  /*01f0*/  STG.E desc[UR4][R6.64], R9 ;  /* 0x0000000906007986 */ /* 0x002fe2000c101904 */
[----:B------:R-:W-:Y:S05]  /*0200*/  EXIT ;  /* 0x000000000000794d */ /* 0x000fea0003800000 */
.L_x_1:
[----:B------:R-:W-:-:S00]  /*0210*/  BRA `(.L_x_1) ;  /* 0xfffffffc00fc7947 */ /* 0x000fc0000383ffff */
[----:B------:R-:W-:-:S00]  /*0220*/  NOP ;  /* 0x0000000000007918 */ /* 0x000fc00000000000 */
        /* <DEDUP_REMOVED lines=13> */
.L_x_27:


//--------------------- .text._Z7matCopyPiS_i7QUARTERS0_i --------------------------
	.section	.text._Z7matCopyPiS_i7QUARTERS0_i,"ax",@progbits
	.align	128
        .global         _Z7matCopyPiS_i7QUARTERS0_i
        .type           _Z7matCopyPiS_i7QUARTERS0_i,@function
        .size           _Z7matCopyPiS_i7QUARTERS0_i,(.L_x_28 - _Z7matCopyPiS_i7QUARTERS0_i)
        .other          _Z7matCopyPiS_i7QUARTERS0_i,@"STO_CUDA_ENTRY STV_DEFAULT"
_Z7matCopyPiS_i7QUARTERS0_i:
.text._Z7matCopyPiS_i7QUARTERS0_i:
[----:B------:R-:W0:Y:S08]  /*0000*/  LDC R1, c[0x0][0x37c] ;  /* 0x0000df00ff017b82 */ /* 0x000e300000000800 */
[----:B------:R-:W1:Y:S01]  /*0010*/  LDC R0, c[0x0][0x394] ;  /* 0x0000e500ff007b82 */ /* 0x000e620000000800 */
[----:B------:R-:W2:Y:S01]  /*0020*/  LDCU UR4, c[0x0][0x39c] ;  /* 0x00007380ff0477ac */ /* 0x000ea20008000800 */
[----:B------:R-:W3:Y:S01]  /*0030*/  LDCU UR6, c[0x0][0x398] ;  /* 0x00007300ff0677ac */ /* 0x000ee20008000800 */
[----:B------:R-:W-:-:S02]  /*0040*/  UMOV UR5, 0x1 ;  /* 0x0000000100057882 */ /* 0x000fc40000000000 */
[----:B--2---:R-:W-:-:S04]  /*0050*/  USHF.L.U32 UR4, UR5, UR4, URZ ;  /* 0x0000000405047299 */ /* 0x004fc800080006ff */
[----:B------:R-:W-:Y:S01]  /*0060*/  ULEA.HI UR4, UR4, UR4, URZ, 0x1 ;  /* 0x0000000404047291 */ /* 0x000fe2000f8f08ff */
[----:B-1----:R-:W-:Y:S01]  /*0070*/  ISETP.GT.AND P0, PT, R0, 0x1, PT ;  /* 0x000000010000780c */ /* 0x002fe20003f04270 */
[----:B---3--:R-:W-:Y:S02]  /*0080*/  IMAD.U32 R18, RZ, RZ, UR6 ;  /* 0x00000006ff127e24 */ /* 0x008fe4000f8e00ff */
[----:B------:R-:W-:-:S10]  /*0090*/  USHF.R.S32.HI UR36, URZ, 0x1, UR4 ;  /* 0x00000001ff247899 */ /* 0x000fd40008011404 */
[----:B0-----:R-:W-:Y:S05]  /*00a0*/  @P0 BRA `(.L_x_2) ;  /* 0x0000000000280947 */ /* 0x001fea0003800000 */
[----:B------:R-:W0:Y:S01]  /*00b0*/  LDCU UR4, c[0x0][0x394] ;  /* 0x00007280ff0477ac */ /* 0x000e220008000800 */
[----:B------:R-:W-:Y:S01]  /*00c0*/  ISETP.NE.AND P0, PT, R0, RZ, PT ;  /* 0x000000ff0000720c */ /* 0x000fe20003f05270 */
[----:B0-----:R-:W-:Y:S01]  /*00d0*/  IMAD.U32 R22, RZ, RZ, UR4 ;  /* 0x00000004ff167e24 */ /* 0x001fe2000f8e00ff */
[----:B------:R-:W-:-:S11]  /*00e0*/  MOV R19, UR4 ;  /* 0x0000000400137c02 */ /* 0x000fd60008000f00 */
[----:B------:R-:W-:Y:S05]  /*00f0*/  @!P0 BRA `(.L_x_3) ;  /* 0x00000000007c8947 */ /* 0x000fea0003800000 */
[----:B------:R-:W-:-:S13]  /*0100*/  ISETP.NE.AND P0, PT, R0, 0x1, PT ;  /* 0x000000010000780c */ /* 0x000fda0003f05270 */
[----:B------:R-:W-:Y:S05]  /*0110*/  @P0 BRA `(.L_x_4) ;  /* 0x00000000002c0947 */ /* 0x000fea0003800000 */
[----:B------:R-:W-:Y:S02]  /*0120*/  IMAD.MOV.U32 R22, RZ, RZ, RZ ;  /* 0x000000ffff167224 */ /* 0x000fe400078e00ff */
[----:B------:R-:W-:Y:S01]  /*0130*/  IMAD.U32 R19, RZ, RZ, UR36 ;  /* 0x00000024ff137e24 */ /* 0x000fe2000f8e00ff */
[----:B------:R-:W-:Y:S06]  /*0140*/  BRA `(.L_x_3) ;  /* 0x0000000000687947 */ /* 0x000fec0003800000 */
.L_x_2:
[----:B------:R-:W-:-:S13]  /*0150*/  ISETP.NE.AND P0, PT, R0, 0x2, PT ;  /* 0x000000020000780c */ /* 0x000fda0003f05270 */
[----:B------:R-:W-:Y:S01]  /*0160*/  @!P0 MOV R19, RZ ;  /* 0x000000ff00138202 */ /* 0x000fe20000000f00 */
[----:B------:R-:W-:Y:S01]  /*0170*/  @!P0 IMAD.U32 R22, RZ, RZ, UR36 ;  /* 0x00000024ff168e24 */ /* 0x000fe2000f8e00ff */
[----:B------:R-:W-:Y:S06]  /*0180*/  @!P0 BRA `(.L_x_3) ;  /* 0x0000000000588947 */ /* 0x000fec0003800000 */
[----:B------:R-:W-:Y:S01]  /*0190*/  ISETP.NE.AND P0, PT, R0, 0x3, PT ;  /* 0x000000030000780c */ /* 0x000fe20003f05270 */
[----:B------:R-:W-:Y:S01]  /*01a0*/  IMAD.U32 R22, RZ, RZ, UR36 ;  /* 0x00000024ff167e24 */ /* 0x000fe2000f8e00ff */
[----:B------:R-:W-:-:S11]  /*01b0*/  MOV R19, UR36 ;  /* 0x0000002400137c02 */ /* 0x000fd60008000f00 */
[----:B------:R-:W-:Y:S05]  /*01c0*/  @!P0 BRA `(.L_x_3) ;  /* 0x0000000000488947 */ /* 0x000fea0003800000 */
.L_x_4:
[----:B------:R-:W-:Y:S01]  /*01d0*/  MOV R0, 0x0 ;  /* 0x0000000000007802 */ /* 0x000fe20000000f00 */
[----:B------:R-:W0:Y:S01]  /*01e0*/  LDCU.64 UR4, c[0x4][0x18] ;  /* 0x01000300ff0477ac */ /* 0x000e220008000a00 */
[----:B------:R-:W-:Y:S02]  /*01f0*/  HFMA2 R13, -RZ, RZ, 0, 0 ;  /* 0x00000000ff0d7431 */ /* 0x000fe400000001ff */
[----:B------:R-:W-:Y:S01]  /*0200*/  IMAD.MOV.U32 R8, RZ, RZ, 0x2a ;  /* 0x0000002aff087424 */ /* 0x000fe200078e00ff */
[----:B------:R1:W2:Y:S01]  /*0210*/  LDC.64 R2, c[0x4][R0] ;  /* 0x0100000000027b82 */ /* 0x0002a20000000a00 */
[----:B------:R-:W3:Y:S01]  /*0220*/  LDCU.64 UR6, c[0x4][0x20] ;  /* 0x01000400ff0677ac */ /* 0x000ee20008000a00 */
[----:B------:R-:W-:Y:S01]  /*0230*/  IMAD.MOV.U32 R12, RZ, RZ, 0x1 ;  /* 0x00000001ff0c7424 */ /* 0x000fe200078e00ff */
[----:B------:R-:W4:Y:S01]  /*0240*/  LDCU.64 UR8, c[0x4][0x8] ;  /* 0x01000100ff0877ac */ /* 0x000f220008000a00 */
[----:B0-----:R-:W-:Y:S02]  /*0250*/  IMAD.U32 R4, RZ, RZ, UR4 ;  /* 0x00000004ff047e24 */ /* 0x001fe4000f8e00ff */
[----:B------:R-:W-:Y:S01]  /*0260*/  IMAD.U32 R5, RZ, RZ, UR5 ;  /* 0x00000005ff057e24 */ /* 0x000fe2000f8e00ff */
[----:B---3--:R-:W-:Y:S01]  /*0270*/  MOV R6, UR6 ;  /* 0x0000000600067c02 */ /* 0x008fe20008000f00 */
[----:B------:R-:W-:-:S02]  /*0280*/  IMAD.U32 R7, RZ, RZ, UR7 ;  /* 0x00000007ff077e24 */ /* 0x000fc4000f8e00ff */
[----:B----4-:R-:W-:Y:S01]  /*0290*/  IMAD.U32 R10, RZ, RZ, UR8 ;  /* 0x00000008ff0a7e24 */ /* 0x010fe2000f8e00ff */
[----:B-1----:R-:W-:-:S07]  /*02a0*/  MOV R11, UR9 ;  /* 0x00000009000b7c02 */ /* 0x002fce0008000f00 */
[----:B------:R-:W-:-:S07]  /*02b0*/  LEPC R20, `(.L_x_5) ;  /* 0x000000001014794e */ /* 0x000fce0000000000 */
[----:B--2---:R-:W-:Y:S05]  /*02c0*/  CALL.ABS.NOINC R2 ;  /* 0x0000000002007343 */ /* 0x004fea0003c00000 */
.L_x_5:
[----:B------:R-:W-:Y:S02]  /*02d0*/  IMAD.MOV.U32 R22, RZ, RZ, RZ ;  /* 0x000000ffff167224 */ /* 0x000fe400078e00ff */
[----:B------:R-:W-:-:S07]  /*02e0*/  IMAD.MOV.U32 R19, RZ, RZ, RZ ;  /* 0x000000ffff137224 */ /* 0x000fce00078e00ff */
.L_x_3:
[----:B------:R-:W0:Y:S08]  /*02f0*/  LDC R2, c[0x0][0x398] ;  /* 0x0000e600ff027b82 */ /* 0x000e300000000800 */
[----:B------:R-:W1:Y:S01]  /*0300*/  LDC.64 R16, c[0x0][0x358] ;  /* 0x0000d600ff107b82 */ /* 0x000e620000000a00 */
[----:B0-----:R-:W-:-:S13]  /*0310*/  ISETP.GT.AND P0, PT, R2, 0x1, PT ;  /* 0x000000010200780c */ /* 0x001fda0003f04270 */
[----:B-1----:R-:W-:Y:S05]  /*0320*/  @P0 BRA `(.L_x_6) ;  /* 0x0000000000240947 */ /* 0x002fea0003800000 */
[----:B------:R-:W0:Y:S01]  /*0330*/  LDCU UR4, c[0x0][0x398] ;  /* 0x00007300ff0477ac */ /* 0x000e220008000800 */
[----:B------:R-:W-:Y:S02]  /*0340*/  ISETP.NE.AND P0, PT, R2, RZ, PT ;  /* 0x000000ff0200720c */ /* 0x000fe40003f05270 */
[----:B0-----:R-:W-:-:S11]  /*0350*/  MOV R0, UR4 ;  /* 0x0000000400007c02 */ /* 0x001fd60008000f00 */
[----:B------:R-:W-:Y:S05]  /*0360*/  @!P0 BRA `(.L_x_7) ;  /* 0x00000000007c8947 */ /* 0x000fea0003800000 */
[----:B------:R-:W-:-:S13]  /*0370*/  ISETP.NE.AND P0, PT, R2, 0x1, PT ;  /* 0x000000010200780c */ /* 0x000fda0003f05270 */
[----:B------:R-:W-:Y:S05]  /*0380*/  @P0 BRA `(.L_x_8) ;  /* 0x00000000002c0947 */ /* 0x000fea0003800000 */
[----:B------:R-:W-:Y:S02]  /*0390*/  IMAD.MOV.U32 R18, RZ, RZ, RZ ;  /* 0x000000ffff127224 */ /* 0x000fe400078e00ff */
[----:B------:R-:W-:Y:S01]  /*03a0*/  IMAD.U32 R0, RZ, RZ, UR36 ;  /* 0x00000024ff007e24 */ /* 0x000fe2000f8e00ff */
[----:B------:R-:W-:Y:S06]  /*03b0*/  BRA `(.L_x_7) ;  /* 0x0000000000687947 */ /* 0x000fec0003800000 */
.L_x_6:
        /* <DEDUP_REMOVED lines=8> */
.L_x_8:
[----:B------:R-:W-:Y:S01]  /*0440*/  MOV R2, 0x0 ;  /* 0x0000000000027802 */ /* 0x000fe20000000f00 */
[----:B------:R-:W0:Y:S01]  /*0450*/  LDCU.64 UR4, c[0x4][0x18] ;  /* 0x01000300ff0477ac */ /* 0x000e220008000a00 */
[----:B------:R-:W-:Y:S02]  /*0460*/  HFMA2 R8, -RZ, RZ, 0, 2.50339508056640625e-06 ;  /* 0x0000002aff087431 */ /* 0x000fe400000001ff */
[----:B------:R-:W-:Y:S01]  /*0470*/  IMAD.MOV.U32 R12, RZ, RZ, 0x1 ;  /* 0x00000001ff0c7424 */ /* 0x000fe200078e00ff */
[----:B------:R-:W-:Y:S01]  /*0480*/  MOV R13, RZ ;  /* 0x000000ff000d7202 */ /* 0x000fe20000000f00 */
[----:B------:R-:W1:Y:S01]  /*0490*/  LDCU.64 UR6, c[0x4][0x20] ;  /* 0x01000400ff0677ac */ /* 0x000e620008000a00 */
[----:B------:R-:W2:Y:S01]  /*04a0*/  LDC.64 R2, c[0x4][R2] ;  /* 0x0100000002027b82 */ /* 0x000ea20000000a00 */
[----:B------:R-:W3:Y:S01]  /*04b0*/  LDCU.64 UR8, c[0x4][0x8] ;  /* 0x01000100ff0877ac */ /* 0x000ee20008000a00 */
[----:B0-----:R-:W-:Y:S02]  /*04c0*/  IMAD.U32 R4, RZ, RZ, UR4 ;  /* 0x00000004ff047e24 */ /* 0x001fe4000f8e00ff */
[----:B------:R-:W-:Y:S01]  /*04d0*/  IMAD.U32 R5, RZ, RZ, UR5 ;  /* 0x00000005ff057e24 */ /* 0x000fe2000f8e00ff */
[----:B-1----:R-:W-:Y:S01]  /*04e0*/  MOV R6, UR6 ;  /* 0x0000000600067c02 */ /* 0x002fe20008000f00 */
[----:B------:R-:W-:Y:S01]  /*04f0*/  IMAD.U32 R7, RZ, RZ, UR7 ;  /* 0x00000007ff077e24 */ /* 0x000fe2000f8e00ff */
[----:B---3--:R-:W-:Y:S01]  /*0500*/  MOV R10, UR8 ;  /* 0x00000008000a7c02 */ /* 0x008fe20008000f00 */
[----:B------:R-:W-:-:S07]  /*0510*/  IMAD.U32 R11, RZ, RZ, UR9 ;  /* 0x00000009ff0b7e24 */ /* 0x000fce000f8e00ff */
[----:B------:R-:W-:-:S07]  /*0520*/  LEPC R20, `(.L_x_9) ;  /* 0x000000001014794e */ /* 0x000fce0000000000 */
[----:B--2---:R-:W-:Y:S05]  /*0530*/  CALL.ABS.NOINC R2 ;  /* 0x0000000002007343 */ /* 0x004fea0003c00000 */
.L_x_9:
[----:B------:R-:W-:Y:S02]  /*0540*/  HFMA2 R0, -RZ, RZ, 0, 0 ;  /* 0x00000000ff007431 */ /* 0x000fe400000001ff */
[----:B------:R-:W-:-:S07]  /*0550*/  IMAD.MOV.U32 R18, RZ, RZ, RZ ;  /* 0x000000ffff127224 */ /* 0x000fce00078e00ff */
.L_x_7:
[----:B------:R-:W0:Y:S01]  /*0560*/  S2R R6, SR_TID.Y ;  /* 0x0000000000067919 */ /* 0x000e220000002200 */
[----:B------:R-:W1:Y:S01]  /*0570*/  LDC.64 R2, c[0x0][0x380] ;  /* 0x0000e000ff027b82 */ /* 0x000e620000000a00 */
[----:B------:R-:W2:Y:S01]  /*0580*/  LDCU UR4, c[0x0][0x390] ;  /* 0x00007200ff0477ac */ /* 0x000ea20008000800 */
[----:B------:R-:W-:Y:S01]  /*0590*/  R2UR UR6, R16 ;  /* 0x00000000100672ca */ /* 0x000fe200000e0000 */
[----:B------:R-:W3:Y:S01]  /*05a0*/  S2R R7, SR_TID.X ;  /* 0x0000000000077919 */ /* 0x000ee20000002100 */
[----:B------:R-:W-:-:S04]  /*05b0*/  R2UR UR7, R17 ;  /* 0x00000000110772ca */ /* 0x000fc800000e0000 */
[----:B------:R-:W4:Y:S01]  /*05c0*/  LDC.64 R4, c[0x0][0x388] ;  /* 0x0000e200ff047b82 */ /* 0x000f220000000a00 */
[----:B0-----:R-:W-:Y:S01]  /*05d0*/  IADD3 R19, PT, PT, R6, R19, RZ ;  /* 0x0000001306137210 */ /* 0x001fe20007ffe0ff */
[----:B---3--:R-:W-:-:S04]  /*05e0*/  IMAD.IADD R22, R7, 0x1, R22 ;  /* 0x0000000107167824 */ /* 0x008fc800078e0216 */
[----:B--2---:R-:W-:-:S04]  /*05f0*/  IMAD R19, R22, UR4, R19 ;  /* 0x0000000416137c24 */ /* 0x004fc8000f8e0213 */
[----:B-1----:R-:W-:-:S06]  /*0600*/  IMAD.WIDE.U32 R2, R19, 0x4, R2 ;  /* 0x0000000413027825 */ /* 0x002fcc00078e0002 */
[----:B------:R-:W2:Y:S01]  /*0610*/  LDG.E R3, desc[UR6][R2.64] ;  /* 0x0000000602037981 */ /* 0x000ea2000c1e1900 */
[----:B------:R-:W-:Y:S01]  /*0620*/  IMAD.IADD R18, R7, 0x1, R18 ;  /* 0x0000000107127824 */ /* 0x000fe200078e0212 */
[----:B------:R-:W-:-:S05]  /*0630*/  IADD3 R7, PT, PT, R6, R0, RZ ;  /* 0x0000000006077210 */ /* 0x000fca0007ffe0ff */
[----:B------:R-:W-:-:S04]  /*0640*/  IMAD R7, R18, UR4, R7 ;  /* 0x0000000412077c24 */ /* 0x000fc8000f8e0207 */
[----:B----4-:R-:W-:-:S05]  /*0650*/  IMAD.WIDE.U32 R4, R7, 0x4, R4 ;  /* 0x0000000407047825 */ /* 0x010fca00078e0004 */
[----:B--2---:R-:W-:Y:S01]  /*0660*/  STG.E desc[UR6][R4.64], R3 ;  /* 0x0000000304007986 */ /* 0x004fe2000c101906 */
[----:B------:R-:W-:Y:S05]  /*0670*/  EXIT ;  /* 0x000000000000794d */ /* 0x000fea0003800000 */
.L_x_10:
        /* <DEDUP_REMOVED lines=16> */
.L_x_28:


//--------------------- .text._Z6matAddPiS_S_i7QUARTERS0_S0_ib --------------------------
	.section	.text._Z6matAddPiS_S_i7QUARTERS0_S0_ib,"ax",@progbits
	.align	128
        .global         _Z6matAddPiS_S_i7QUARTERS0_S0_ib
        .type           _Z6matAddPiS_S_i7QUARTERS0_S0_ib,@function
        .size           _Z6matAddPiS_S_i7QUARTERS0_S0_ib,(.L_x_29 - _Z6matAddPiS_S_i7QUARTERS0_S0_ib)
        .other          _Z6matAddPiS_S_i7QUARTERS0_S0_ib,@"STO_CUDA_ENTRY STV_DEFAULT"
_Z6matAddPiS_S_i7QUARTERS0_S0_ib:
.text._Z6matAddPiS_S_i7QUARTERS0_S0_ib:
[----:B------:R-:W0:Y:S08]  /*0000*/  LDC R1, c[0x0][0x37c] ;  /* 0x0000df00ff017b82 */ /* 0x000e300000000800 */
[----:B------:R-:W1:Y:S01]  /*0010*/  LDC R0, c[0x0][0x39c] ;  /* 0x0000e700ff007b82 */ /* 0x000e620000000800 */
[----:B------:R-:W2:Y:S01]  /*0020*/  LDCU UR4, c[0x0][0x3a8] ;  /* 0x00007500ff0477ac */ /* 0x000ea20008000800 */
[----:B------:R-:W3:Y:S01]  /*0030*/  LDCU.64 UR6, c[0x0][0x3a0] ;  /* 0x00007400ff0677ac */ /* 0x000ee20008000a00 */
[----:B------:R-:W-:-:S02]  /*0040*/  UMOV UR5, 0x1 ;  /* 0x0000000100057882 */ /* 0x000fc40000000000 */
[----:B--2---:R-:W-:-:S04]  /*0050*/  USHF.L.U32 UR4, UR5, UR4, URZ ;  /* 0x0000000405047299 */ /* 0x004fc800080006ff */
[----:B------:R-:W-:Y:S01]  /*0060*/  ULEA.HI UR36, UR4, UR4, URZ, 0x1 ;  /* 0x0000000404247291 */ /* 0x000fe2000f8f08ff */
[----:B-1----:R-:W-:Y:S01]  /*0070*/  ISETP.GT.AND P0, PT, R0, 0x1, PT ;  /* 0x000000010000780c */ /* 0x002fe20003f04270 */
[----:B---3--:R-:W-:Y:S02]  /*0080*/  IMAD.U32 R19, RZ, RZ, UR6 ;  /* 0x00000006ff137e24 */ /* 0x008fe4000f8e00ff */
[----:B------:R-:W-:Y:S01]  /*0090*/  USHF.R.S32.HI UR36, URZ, 0x1, UR36 ;  /* 0x00000001ff247899 */ /* 0x000fe20008011424 */
[----:B------:R-:W-:-:S09]  /*00a0*/  IMAD.U32 R18, RZ, RZ, UR7 ;  /* 0x00000007ff127e24 */ /* 0x000fd2000f8e00ff */
[----:B0-----:R-:W-:Y:S05]  /*00b0*/  @P0 BRA `(.L_x_11) ;  /* 0x0000000000280947 */ /* 0x001fea0003800000 */
[----:B------:R-:W0:Y:S01]  /*00c0*/  LDCU UR4, c[0x0][0x39c] ;  /* 0x00007380ff0477ac */ /* 0x000e220008000800 */
[----:B------:R-:W-:Y:S02]  /*00d0*/  ISETP.NE.AND P0, PT, R0, RZ, PT ;  /* 0x000000ff0000720c */ /* 0x000fe40003f05270 */
[----:B0-----:R-:W-:Y:S01]  /*00e0*/  MOV R17, UR4 ;  /* 0x0000000400117c02 */ /* 0x001fe20008000f00 */
[----:B------:R-:W-:-:S10]  /*00f0*/  IMAD.U32 R16, RZ, RZ, UR4 ;  /* 0x00000004ff107e24 */ /* 0x000fd4000f8e00ff */
[----:B------:R-:W-:Y:S05]  /*0100*/  @!P0 BRA `(.L_x_12) ;  /* 0x0000000000788947 */ /* 0x000fea0003800000 */
[----:B------:R-:W-:-:S13]  /*0110*/  ISETP.NE.AND P0, PT, R0, 0x1, PT ;  /* 0x000000010000780c */ /* 0x000fda0003f05270 */
[----:B------:R-:W-:Y:S05]  /*0120*/  @P0 BRA `(.L_x_13) ;  /* 0x00000000002c0947 */ /* 0x000fea0003800000 */
[----:B------:R-:W-:Y:S01]  /*0130*/  IMAD.MOV.U32 R17, RZ, RZ, RZ ;  /* 0x000000ffff117224 */ /* 0x000fe200078e00ff */
[----:B------:R-:W-:Y:S01]  /*0140*/  MOV R16, UR36 ;  /* 0x0000002400107c02 */ /* 0x000fe20008000f00 */
[----:B------:R-:W-:Y:S06]  /*0150*/  BRA `(.L_x_12) ;  /* 0x0000000000647947 */ /* 0x000fec0003800000 */
.L_x_11:
[----:B------:R-:W-:-:S13]  /*0160*/  ISETP.NE.AND P0, PT, R0, 0x2, PT ;  /* 0x000000020000780c */ /* 0x000fda0003f05270 */
[----:B------:R-:W-:Y:S02]  /*0170*/  @!P0 IMAD.MOV.U32 R16, RZ, RZ, RZ ;  /* 0x000000ffff108224 */ /* 0x000fe400078e00ff */
[----:B------:R-:W-:Y:S01]  /*0180*/  @!P0 IMAD.U32 R17, RZ, RZ, UR36 ;  /* 0x00000024ff118e24 */ /* 0x000fe2000f8e00ff */
[----:B------:R-:W-:Y:S06]  /*0190*/  @!P0 BRA `(.L_x_12) ;  /* 0x0000000000548947 */ /* 0x000fec0003800000 */
[----:B------:R-:W-:Y:S01]  /*01a0*/  ISETP.NE.AND P0, PT, R0, 0x3, PT ;  /* 0x000000030000780c */ /* 0x000fe20003f05270 */
[----:B------:R-:W-:Y:S01]  /*01b0*/  IMAD.U32 R16, RZ, RZ, UR36 ;  /* 0x00000024ff107e24 */ /* 0x000fe2000f8e00ff */
[----:B------:R-:W-:-:S11]  /*01c0*/  MOV R17, UR36 ;  /* 0x0000002400117c02 */ /* 0x000fd60008000f00 */
[----:B------:R-:W-:Y:S05]  /*01d0*/  @!P0 BRA `(.L_x_12) ;  /* 0x0000000000448947 */ /* 0x000fea0003800000 */
.L_x_13:
[----:B------:R-:W-:Y:S01]  /*01e0*/  MOV R2, 0x0 ;  /* 0x0000000000027802 */ /* 0x000fe20000000f00 */
[----:B------:R-:W0:Y:S01]  /*01f0*/  LDCU.64 UR4, c[0x4][0x18] ;  /* 0x01000300ff0477ac */ /* 0x000e220008000a00 */
[----:B------:R-:W-:Y:S02]  /*0200*/  HFMA2 R12, -RZ, RZ, 0, 5.9604644775390625e-08 ;  /* 0x00000001ff0c7431 */ /* 0x000fe400000001ff */
[----:B------:R-:W-:Y:S01]  /*0210*/  IMAD.MOV.U32 R8, RZ, RZ, 0x2a ;  /* 0x0000002aff087424 */ /* 0x000fe200078e00ff */
[----:B------:R-:W1:Y:S01]  /*0220*/  LDCU.64 UR6, c[0x4][0x20] ;  /* 0x01000400ff0677ac */ /* 0x000e620008000a00 */
[----:B------:R-:W2:Y:S01]  /*0230*/  LDC.64 R2, c[0x4][R2] ;  /* 0x0100000002027b82 */ /* 0x000ea20000000a00 */
[----:B------:R-:W-:Y:S01]  /*0240*/  IMAD.MOV.U32 R13, RZ, RZ, RZ ;  /* 0x000000ffff0d7224 */ /* 0x000fe200078e00ff */
[----:B------:R-:W3:Y:S01]  /*0250*/  LDCU.64 UR8, c[0x4][0x8] ;  /* 0x01000100ff0877ac */ /* 0x000ee20008000a00 */
[----:B0-----:R-:W-:Y:S01]  /*0260*/  IMAD.U32 R4, RZ, RZ, UR4 ;  /* 0x00000004ff047e24 */ /* 0x001fe2000f8e00ff */
[----:B------:R-:W-:Y:S01]  /*0270*/  MOV R5, UR5 ;  /* 0x0000000500057c02 */ /* 0x000fe20008000f00 */
[----:B-1----:R-:W-:-:S02]  /*0280*/  IMAD.U32 R6, RZ, RZ, UR6 ;  /* 0x00000006ff067e24 */ /* 0x002fc4000f8e00ff */
[----:B------:R-:W-:Y:S01]  /*0290*/  IMAD.U32 R7, RZ, RZ, UR7 ;  /* 0x00000007ff077e24 */ /* 0x000fe2000f8e00ff */
[----:B---3--:R-:W-:Y:S01]  /*02a0*/  MOV R10, UR8 ;  /* 0x00000008000a7c02 */ /* 0x008fe20008000f00 */
[----:B------:R-:W-:-:S07]  /*02b0*/  IMAD.U32 R11, RZ, RZ, UR9 ;  /* 0x00000009ff0b7e24 */ /* 0x000fce000f8e00ff */
[----:B------:R-:W-:-:S07]  /*02c0*/  LEPC R20, `(.L_x_14) ;  /* 0x000000001014794e */ /* 0x000fce0000000000 */
[----:B--2---:R-:W-:Y:S05]  /*02d0*/  CALL.ABS.NOINC R2 ;  /* 0x0000000002007343 */ /* 0x004fea0003c00000 */
.L_x_14:
[----:B------:R-:W-:-:S07]  /*02e0*/  CS2R R16, SRZ ;  /* 0x0000000000107805 */ /* 0x000fce000001ff00 */
.L_x_12:
[----:B------:R-:W0:Y:S02]  /*02f0*/  LDC R0, c[0x0][0x3a0] ;  /* 0x0000e800ff007b82 */ /* 0x000e240000000800 */
[----:B0-----:R-:W-:-:S13]  /*0300*/  ISETP.GT.AND P0, PT, R0, 0x1, PT ;  /* 0x000000010000780c */ /* 0x001fda0003f04270 */
[----:B------:R-:W-:Y:S05]  /*0310*/  @P0 BRA `(.L_x_15) ;  /* 0x0000000000240947 */ /* 0x000fea0003800000 */
[----:B------:R-:W0:Y:S01]  /*0320*/  LDCU UR4, c[0x0][0x3a0] ;  /* 0x00007400ff0477ac */ /* 0x000e220008000800 */
[----:B------:R-:W-:Y:S01]  /*0330*/  ISETP.NE.AND P0, PT, R0, RZ, PT ;  /* 0x000000ff0000720c */ /* 0x000fe20003f05270 */
[----:B0-----:R-:W-:-:S12]  /*0340*/  IMAD.U32 R22, RZ, RZ, UR4 ;  /* 0x00000004ff167e24 */ /* 0x001fd8000f8e00ff */
[----:B------:R-:W-:Y:S05]  /*0350*/  @!P0 BRA `(.L_x_16) ;  /* 0x00000000007c8947 */ /* 0x000fea0003800000 */
[----:B------:R-:W-:-:S13]  /*0360*/  ISETP.NE.AND P0, PT, R0, 0x1, PT ;  /* 0x000000010000780c */ /* 0x000fda0003f05270 */
[----:B------:R-:W-:Y:S05]  /*0370*/  @P0 BRA `(.L_x_17) ;  /* 0x00000000002c0947 */ /* 0x000fea0003800000 */
[----:B------:R-:W-:Y:S02]  /*0380*/  HFMA2 R19, -RZ, RZ, 0, 0 ;  /* 0x00000000ff137431 */ /* 0x000fe400000001ff */
[----:B------:R-:W-:Y:S01]  /*0390*/  IMAD.U32 R22, RZ, RZ, UR36 ;  /* 0x00000024ff167e24 */ /* 0x000fe2000f8e00ff */
[----:B------:R-:W-:Y:S06]  /*03a0*/  BRA `(.L_x_16) ;  /* 0x0000000000687947 */ /* 0x000fec0003800000 */
.L_x_15:
        /* <DEDUP_REMOVED lines=8> */
.L_x_17:
        /* <DEDUP_REMOVED lines=8> */
[----:B0-----:R-:W-:Y:S01]  /*04b0*/  MOV R4, UR4 ;  /* 0x0000000400047c02 */ /* 0x001fe20008000f00 */
[----:B------:R-:W-:Y:S01]  /*04c0*/  IMAD.U32 R5, RZ, RZ, UR5 ;  /* 0x00000005ff057e24 */ /* 0x000fe2000f8e00ff */
[----:B-1----:R-:W-:Y:S01]  /*04d0*/  MOV R6, UR6 ;  /* 0x0000000600067c02 */ /* 0x002fe20008000f00 */
[----:B------:R-:W-:Y:S01]  /*04e0*/  IMAD.U32 R7, RZ, RZ, UR7 ;  /* 0x00000007ff077e24 */ /* 0x000fe2000f8e00ff */
[----:B---3--:R-:W-:Y:S01]  /*04f0*/  MOV R10, UR8 ;  /* 0x00000008000a7c02 */ /* 0x008fe20008000f00 */
[----:B------:R-:W-:-:S07]  /*0500*/  IMAD.U32 R11, RZ, RZ, UR9 ;  /* 0x00000009ff0b7e24 */ /* 0x000fce000f8e00ff */
[----:B------:R-:W-:-:S07]  /*0510*/  LEPC R20, `(.L_x_18) ;  /* 0x000000001014794e */ /* 0x000fce0000000000 */
[----:B--2---:R-:W-:Y:S05]  /*0520*/  CALL.ABS.NOINC R2 ;  /* 0x0000000002007343 */ /* 0x004fea0003c00000 */
.L_x_18:
[----:B------:R-:W-:Y:S02]  /*0530*/  HFMA2 R22, -RZ, RZ, 0, 0 ;  /* 0x00000000ff167431 */ /* 0x000fe400000001ff */
[----:B------:R-:W-:-:S07]  /*0540*/  IMAD.MOV.U32 R19, RZ, RZ, RZ ;  /* 0x000000ffff137224 */ /* 0x000fce00078e00ff */
.L_x_16:
        /* <DEDUP_REMOVED lines=12> */
.L_x_19:
        /* <DEDUP_REMOVED lines=8> */
.L_x_21:
        /* <DEDUP_REMOVED lines=16> */
.L_x_22:
[----:B------:R-:W-:Y:S02]  /*0790*/  HFMA2 R0, -RZ, RZ, 0, 0 ;  /* 0x00000000ff007431 */ /* 0x000fe400000001ff */
[----:B------:R-:W-:-:S07]  /*07a0*/  IMAD.MOV.U32 R18, RZ, RZ, RZ ;  /* 0x000000ffff127224 */ /* 0x000fce00078e00ff */
.L_x_20:
[----:B------:R-:W0:Y:S02]  /*07b0*/  LDCU.U8 UR4, c[0x0][0x3ac] ;  /* 0x00007580ff0477ac */ /* 0x000e240008000000 */
[----:B0-----:R-:W-:-:S04]  /*07c0*/  UPRMT UR4, UR4, 0x8880, URZ ;  /* 0x0000888004047896 */ /* 0x001fc800080000ff */
[----:B------:R-:W-:-:S07]  /*07d0*/  UISETP.NE.AND UP0, UPT, UR4, URZ, UPT ;  /* 0x000000ff0400728c */ /* 0x000fce000bf05270 */
[----:B------:R-:W0:Y:S02]  /*07e0*/  LDCU.64 UR4, c[0x0][0x358] ;  /* 0x00006b00ff0477ac */ /* 0x000e240008000a00 */
[----:B------:R-:W-:Y:S05]  /*07f0*/  BRA.U !UP0, `(.L_x_23) ;  /* 0x00000001085c7547 */ /* 0x000fea000b800000 */
[----:B------:R-:W1:Y:S01]  /*0800*/  S2R R8, SR_TID.X ;  /* 0x0000000000087919 */ /* 0x000e620000002100 */
[----:B------:R-:W2:Y:S01]  /*0810*/  LDC.64 R4, c[0x0][0x380] ;  /* 0x0000e000ff047b82 */ /* 0x000ea20000000a00 */
[----:B------:R-:W3:Y:S01]  /*0820*/  LDCU UR6, c[0x0][0x398] ;  /* 0x00007300ff0677ac */ /* 0x000ee20008000800 */
[----:B------:R-:W4:Y:S06]  /*0830*/  S2R R9, SR_TID.Y ;  /* 0x0000000000097919 */ /* 0x000f2c0000002200 */
[----:B------:R-:W5:Y:S08]  /*0840*/  LDC.64 R2, c[0x0][0x388] ;  /* 0x0000e200ff027b82 */ /* 0x000f700000000a00 */
[----:B------:R-:W0:Y:S01]  /*0850*/  LDC.64 R6, c[0x0][0x390] ;  /* 0x0000e400ff067b82 */ /* 0x000e220000000a00 */
[C---:B-1----:R-:W-:Y:S01]  /*0860*/  IADD3 R19, PT, PT, R8.reuse, R19, RZ ;  /* 0x0000001308137210 */ /* 0x042fe20007ffe0ff */
[----:B------:R-:W-:Y:S01]  /*0870*/  IMAD.IADD R17, R8, 0x1, R17 ;  /* 0x0000000108117824 */ /* 0x000fe200078e0211 */
[C---:B----4-:R-:W-:Y:S01]  /*0880*/  IADD3 R22, PT, PT, R9.reuse, R22, RZ ;  /* 0x0000001609167210 */ /* 0x050fe20007ffe0ff */
[----:B------:R-:W-:-:S04]  /*0890*/  IMAD.IADD R16, R9, 0x1, R16 ;  /* 0x0000000109107824 */ /* 0x000fc800078e0210 */
[----:B---3--:R-:W-:Y:S02]  /*08a0*/  IMAD R17, R17, UR6, R16 ;  /* 0x0000000611117c24 */ /* 0x008fe4000f8e0210 */
[----:B------:R-:W-:Y:S02]  /*08b0*/  IMAD R19, R19, UR6, R22 ;  /* 0x0000000613137c24 */ /* 0x000fe4000f8e0216 */
[----:B--2---:R-:W-:-:S04]  /*08c0*/  IMAD.WIDE.U32 R4, R17, 0x4, R4 ;  /* 0x0000000411047825 */ /* 0x004fc800078e0004 */
[----:B-----5:R-:W-:Y:S02]  /*08d0*/  IMAD.WIDE.U32 R2, R19, 0x4, R2 ;  /* 0x0000000413027825 */ /* 0x020fe400078e0002 */
[----:B0-----:R-:W2:Y:S04]  /*08e0*/  LDG.E R4, desc[UR4][R4.64] ;  /* 0x0000000404047981 */ /* 0x001ea8000c1e1900 */
[----:B------:R-:W2:Y:S01]  /*08f0*/  LDG.E R3, desc[UR4][R2.64] ;  /* 0x0000000402037981 */ /* 0x000ea2000c1e1900 */
[----:B------:R-:W-:Y:S01]  /*0900*/  IADD3 R9, PT, PT, R9, R0, RZ ;  /* 0x0000000009097210 */ /* 0x000fe20007ffe0ff */
[----:B------:R-:W-:-:S04]  /*0910*/  IMAD.IADD R18, R8, 0x1, R18 ;  /* 0x0000000108127824 */ /* 0x000fc800078e0212 */
[----:B------:R-:W-:-:S04]  /*0920*/  IMAD R9, R18, UR6, R9 ;  /* 0x0000000612097c24 */ /* 0x000fc8000f8e0209 */
[----:B------:R-:W-:-:S04]  /*0930*/  IMAD.WIDE.U32 R6, R9, 0x4, R6 ;  /* 0x0000000409067825 */ /* 0x000fc800078e0006 */
[----:B--2---:R-:W-:-:S05]  /*0940*/  IMAD.IADD R9, R4, 0x1, -R3 ;  /* 0x0000000104097824 */ /* 0x004fca00078e0a03 */
[----:B------:R-:W-:Y:S01]  /*0950*/  STG.E desc[UR4][R6.64], R9 ;  /* 0x0000000906007986 */ /* 0x000fe2000c101904 */
[----:B------:R-:W-:Y:S05]  /*0960*/  EXIT ;  /* 0x000000000000794d */ /* 0x000fea0003800000 */
.L_x_23:
        /* <DEDUP_REMOVED lines=19> */
[----:B------:R-:W-:Y:S01]  /*0aa0*/  IMAD.WIDE.U32 R6, R9, 0x4, R6 ;  /* 0x0000000409067825 */ /* 0x000fe200078e0006 */
[----:B--2---:R-:W-:-:S05]  /*0ab0*/  IADD3 R9, PT, PT, R4, R3, RZ ;  /* 0x0000000304097210 */ /* 0x004fca0007ffe0ff */
[----:B------:R-:W-:Y:S01]  /*0ac0*/  STG.E desc[UR4][R6.64], R9 ;  /* 0x0000000906007986 */ /* 0x000fe2000c101904 */
[----:B------:R-:W-:Y:S05]  /*0ad0*/  EXIT ;  /* 0x000000000000794d */ /* 0x000fea0003800000 */
.L_x_24:
        /* <DEDUP_REMOVED lines=10> */
.L_x_29:


//--------------------- .text._Z5saxpyifPfS_      --------------------------
	.section	.text._Z5saxpyifPfS_,"ax",@progbits
	.align	128
        .global         _Z5saxpyifPfS_
        .type           _Z5saxpyifPfS_,@function
        .size           _Z5saxpyifPfS_,(.L_x_30 - _Z5saxpyifPfS_)
        .other          _Z5saxpyifPfS_,@"STO_CUDA_ENTRY STV_DEFAULT"
_Z5saxpyifPfS_:
.text._Z5saxpyifPfS_:
[----:B------:R-:W0:Y:S01]  /*0000*/  LDC R1, c[0x0][0x37c] ;  /* 0x0000df00ff017b82 */ /* 0x000e220000000800 */
[----:B------:R-:W-:Y:S01]  /*0010*/  MOV R0, 0x38 ;  /* 0x0000003800007802 */ /* 0x000fe20000000f00 */
[----:B------:R-:W1:Y:S01]  /*0020*/  LDCU.64 UR4, c[0x4][0x28] ;  /* 0x01000500ff0477ac */ /* 0x000e620008000a00 */
[----:B------:R-:W-:-:S05]  /*0030*/  CS2R R6, SRZ ;  /* 0x0000000000067805 */ /* 0x000fca000001ff00 */
[----:B------:R2:W3:Y:S01]  /*0040*/  LDC.64 R2, c[0x4][R0] ;  /* 0x0100000000027b82 */ /* 0x0004e20000000a00 */
[----:B-1----:R-:W-:Y:S02]  /*0050*/  MOV R4, UR4 ;  /* 0x0000000400047c02 */ /* 0x002fe40008000f00 */
[----:B--2---:R-:W-:-:S07]  /*0060*/  MOV R5, UR5 ;  /* 0x0000000500057c02 */ /* 0x004fce0008000f00 */
[----:B------:R-:W-:-:S07]  /*0070*/  LEPC R20, `(.L_x_25) ;  /* 0x000000001014794e */ /* 0x000fce0000000000 */
[----:B0--3--:R-:W-:Y:S05]  /*0080*/  CALL.ABS.NOINC R2 ;  /* 0x0000000002007343 */ /* 0x009fea0003c00000 */
.L_x_25:
[----:B------:R-:W0:Y:S01]  /*0090*/  S2R R0, SR_TID.X ;  /* 0x0000000000007919 */ /* 0x000e220000002100 */
[----:B------:R-:W0:Y:S01]  /*00a0*/  S2UR UR4, SR_CTAID.X ;  /* 0x00000000000479c3 */ /* 0x000e220000002500 */
[----:B------:R-:W1:Y:S07]  /*00b0*/  LDCU UR5, c[0x0][0x380] ;  /* 0x00007000ff0577ac */ /* 0x000e6e0008000800 */
[----:B------:R-:W0:Y:S02]  /*00c0*/  LDC R7, c[0x0][0x360] ;  /* 0x0000d800ff077b82 */ /* 0x000e240000000800 */
[----:B0-----:R-:W-:-:S05]  /*00d0*/  IMAD R7, R7, UR4, R0 ;  /* 0x0000000407077c24 */ /* 0x001fca000f8e0200 */
[----:B-1----:R-:W-:-:S13]  /*00e0*/  ISETP.GE.AND P0, PT, R7, UR5, PT ;  /* 0x0000000507007c0c */ /* 0x002fda000bf06270 */
[----:B------:R-:W-:Y:S05]  /*00f0*/  @P0 EXIT ;  /* 0x000000000000094d */ /* 0x000fea0003800000 */
[----:B------:R-:W0:Y:S01]  /*0100*/  LDC.64 R2, c[0x0][0x388] ;  /* 0x0000e200ff027b82 */ /* 0x000e220000000a00 */
[----:B------:R-:W1:Y:S01]  /*0110*/  LDCU.64 UR4, c[0x0][0x358] ;  /* 0x00006b00ff0477ac */ /* 0x000e620008000a00 */
[----:B------:R-:W2:Y:S06]  /*0120*/  LDCU UR6, c[0x0][0x384] ;  /* 0x00007080ff0677ac */ /* 0x000eac0008000800 */
[----:B------:R-:W3:Y:S01]  /*0130*/  LDC.64 R4, c[0x0][0x390] ;  /* 0x0000e400ff047b82 */ /* 0x000ee20000000a00 */
[----:B0-----:R-:W-:-:S06]  /*0140*/  IMAD.WIDE R2, R7, 0x4, R2 ;  /* 0x0000000407027825 */ /* 0x001fcc00078e0202 */
[----:B-1----:R-:W2:Y:S01]  /*0150*/  LDG.E R2, desc[UR4][R2.64] ;  /* 0x0000000402027981 */ /* 0x002ea2000c1e1900 */
[----:B---3--:R-:W-:-:S05]  /*0160*/  IMAD.WIDE R4, R7, 0x4, R4 ;  /* 0x0000000407047825 */ /* 0x008fca00078e0204 */
[----:B------:R-:W2:Y:S02]  /*0170*/  LDG.E R7, desc[UR4][R4.64] ;  /* 0x0000000404077981 */ /* 0x000ea4000c1e1900 */
[----:B--2---:R-:W-:-:S05]  /*0180*/  FFMA R7, R2, UR6, R7 ;  /* 0x0000000602077c23 */ /* 0x004fca0008000007 */
[----:B------:R-:W-:Y:S01]  /*0190*/  STG.E desc[UR4][R4.64], R7 ;  /* 0x0000000704007986 */ /* 0x000fe2000c101904 */
[----:B------:R-:W-:Y:S05]  /*01a0*/  EXIT ;  /* 0x000000000000794d */ /* 0x000fea0003800000 */
.L_x_26:
        /* <DEDUP_REMOVED lines=13> */
.L_x_30:


//--------------------- .nv.global.init           --------------------------
	.section	.nv.global.init,"aw",@progbits
.nv.global.init:
	.type		$str,@object
	.size		$str,($str$2 - $str)
$str:
        /*0000*/ 	.byte	0x66, 0x61, 0x6c, 0x73, 0x65, 0x00
	.type		$str$2,@object
	.size		$str$2,($str$3 - $str$2)
$str$2:
        /*0006*/ 	.byte	0x73, 0x61, 0x64, 0x66, 0x61, 0x73, 0x0a, 0x00
	.type		$str$3,@object
	.size		$str$3,($str$1 - $str$3)
$str$3:
        /*000e*/ 	.byte	0x63, 0x75, 0x72, 0x72, 0x5f, 0x64, 0x69, 0x6d, 0x20, 0x3d, 0x3d, 0x20, 0x31, 0x00
	.type		$str$1,@object
	.size		$str$1,(__unnamed_2 - $str$1)
$str$1:
        /*001c*/ 	.byte	0x2f, 0x74, 0x6d, 0x70, 0x2f, 0x73, 0x61, 0x73, 0x73, 0x5f, 0x63, 0x75, 0x5f, 0x70, 0x33, 0x72
        /*002c*/ 	.byte	0x63, 0x70, 0x6f, 0x70, 0x64, 0x2f, 0x6b, 0x2e, 0x63, 0x75, 0x00
	.type		__unnamed_2,@object
	.size		__unnamed_2,(__unnamed_1 - __unnamed_2)
__unnamed_2:
        /*0037*/ 	.byte	0x76, 0x6f, 0x69, 0x64, 0x20, 0x6d, 0x61, 0x74, 0x4d, 0x75, 0x6c, 0x28, 0x69, 0x6e, 0x74, 0x20
        /*0047*/ 	.byte	0x2a, 0x2c, 0x20, 0x69, 0x6e, 0x74, 0x20, 0x2a, 0x2c, 0x20, 0x69, 0x6e, 0x74, 0x20, 0x2a, 0x2c
        /*0057*/ 	.byte	0x20, 0x69, 0x6e, 0x74, 0x29, 0x00
	.type		__unnamed_1,@object
	.size		__unnamed_1,(.L_0 - __unnamed_1)
__unnamed_1:
        /*005d*/ 	.byte	0x76, 0x6f, 0x69, 0x64, 0x20, 0x67, 0x65, 0x74, 0x5f, 0x73, 0x75, 0x62, 0x5f, 0x6f, 0x66, 0x66
        /*006d*/ 	.byte	0x73, 0x65, 0x74, 0x28, 0x69, 0x6e, 0x74, 0x2c, 0x20, 0x51, 0x55, 0x41, 0x52, 0x54, 0x45, 0x52
        /*007d*/ 	.byte	0x2c, 0x20, 0x69, 0x6e, 0x74, 0x20, 0x26, 0x2c, 0x20, 0x69, 0x6e, 0x74, 0x20, 0x26, 0x29, 0x00
.L_0:


//--------------------- .nv.shared.reserved.0     --------------------------
	.section	.nv.shared.reserved.0,"aw",@nobits
	.weak		__nv_reservedSMEM_offset_0_alias
	.size		__nv_reservedSMEM_offset_0_alias, 0, 64
	.other		__nv_reservedSMEM_offset_0_alias,@"STO_CUDA_RESERVED_SHARED STV_DEFAULT"
__nv_reservedSMEM_offset_0_alias:
	.zero		0
	.zero		64


//--------------------- .nv.constant0._Z6matMulPiS_S_i --------------------------
	.section	.nv.constant0._Z6matMulPiS_S_i,"a",@progbits
	.sectionflags	@""
	.align	4
.nv.constant0._Z6matMulPiS_S_i:
	.zero		924


//--------------------- .nv.constant0._Z7matCopyPiS_i7QUARTERS0_i --------------------------
	.section	.nv.constant0._Z7matCopyPiS_i7QUARTERS0_i,"a",@progbits
	.sectionflags	@""
	.align	4
.nv.constant0._Z7matCopyPiS_i7QUARTERS0_i:
	.zero		928


//--------------------- .nv.constant0._Z6matAddPiS_S_i7QUARTERS0_S0_ib --------------------------
	.section	.nv.constant0._Z6matAddPiS_S_i7QUARTERS0_S0_ib,"a",@progbits
	.sectionflags	@""
	.align	4
.nv.constant0._Z6matAddPiS_S_i7QUARTERS0_S0_ib:
	.zero		941


//--------------------- .nv.constant0._Z5saxpyifPfS_ --------------------------
	.section	.nv.constant0._Z5saxpyifPfS_,"a",@progbits
	.sectionflags	@""
	.align	4
.nv.constant0._Z5saxpyifPfS_:
	.zero		920


//--------------------- SYMBOLS --------------------------

	.type		.nv.reservedSmem.offset0,@object
	.size		.nv.reservedSmem.offset0,0x4
	.type		__assertfail,@function
	.type		vprintf,@function
